//
// Generated by NVIDIA NVVM Compiler
//
// Compiler Build ID: CL-36424714
// Cuda compilation tools, release 13.0, V13.0.88
// Based on NVVM 20.0.0
//

.version 9.0
.target sm_100
.address_size 64

	// .globl	_Z15imageBlurKernelPhS_iii

.visible .entry _Z15imageBlurKernelPhS_iii(
	.param .u64 .ptr .align 1 _Z15imageBlurKernelPhS_iii_param_0,
	.param .u64 .ptr .align 1 _Z15imageBlurKernelPhS_iii_param_1,
	.param .u32 _Z15imageBlurKernelPhS_iii_param_2,
	.param .u32 _Z15imageBlurKernelPhS_iii_param_3,
	.param .u32 _Z15imageBlurKernelPhS_iii_param_4
)
{
	.reg .pred 	%p<15>;
	.reg .b32 	%r<244>;
	.reg .b32 	%f<90>;
	.reg .b64 	%rd<69>;

	ld.param.u64 	%rd3, [_Z15imageBlurKernelPhS_iii_param_0];
	ld.param.u64 	%rd2, [_Z15imageBlurKernelPhS_iii_param_1];
	ld.param.u32 	%r34, [_Z15imageBlurKernelPhS_iii_param_2];
	ld.param.u32 	%r35, [_Z15imageBlurKernelPhS_iii_param_3];
	ld.param.u32 	%r36, [_Z15imageBlurKernelPhS_iii_param_4];
	cvta.to.global.u64 	%rd1, %rd3;
	mov.u32 	%r37, %ntid.y;
	mov.u32 	%r38, %ctaid.y;
	mov.u32 	%r39, %tid.y;
	mad.lo.s32 	%r1, %r37, %r38, %r39;
	mov.u32 	%r40, %ntid.x;
	mov.u32 	%r41, %ctaid.x;
	mov.u32 	%r42, %tid.x;
	mad.lo.s32 	%r2, %r40, %r41, %r42;
	setp.ge.s32 	%p1, %r1, %r35;
	setp.ge.s32 	%p2, %r2, %r34;
	or.pred  	%p3, %p2, %p1;
	@%p3 bra 	$L__BB0_19;
	shr.u32 	%r43, %r36, 31;
	add.s32 	%r44, %r36, %r43;
	shr.s32 	%r3, %r44, 1;
	neg.s32 	%r5, %r3;
	mul.lo.s32 	%r45, %r3, %r3;
	cvt.rn.f32.u32 	%f18, %r45;
	rcp.rn.f32 	%f19, %f18;
	cvt.rzi.s32.f32 	%r4, %f19;
	setp.lt.s32 	%p4, %r36, -1;
	mov.f32 	%f88, 0f00000000;
	@%p4 bra 	$L__BB0_18;
	add.s32 	%r6, %r35, -1;
	add.s32 	%r7, %r34, -1;
	abs.s32 	%r8, %r3;
	add.s32 	%r9, %r3, %r8;
	add.s32 	%r46, %r9, 1;
	and.b32  	%r10, %r46, 15;
	add.s32 	%r11, %r10, -1;
	and.b32  	%r12, %r46, 7;
	add.s32 	%r13, %r12, -1;
	and.b32  	%r14, %r46, 3;
	sub.s32 	%r15, 7, %r3;
	and.b32  	%r47, %r46, -16;
	neg.s32 	%r16, %r47;
	sub.s32 	%r17, %r2, %r3;
	mov.f32 	%f88, 0f00000000;
	mov.u32 	%r237, %r5;
$L__BB0_3:
	mov.u32 	%r18, %r237;
	setp.lt.u32 	%p5, %r9, 15;
	add.s32 	%r48, %r18, %r1;
	min.s32 	%r49, %r48, %r6;
	max.s32 	%r50, %r49, 0;
	mul.lo.s32 	%r19, %r50, %r34;
	mov.u32 	%r242, %r5;
	@%p5 bra 	$L__BB0_7;
	mov.u32 	%r238, %r17;
	mov.u32 	%r239, %r16;
	mov.u32 	%r240, %r15;
$L__BB0_5:
	.pragma "nounroll";
	min.s32 	%r51, %r238, %r7;
	max.s32 	%r52, %r51, 0;
	add.s32 	%r53, %r52, %r19;
	cvt.s64.s32 	%rd4, %r53;
	add.s64 	%rd5, %rd1, %rd4;
	ld.global.u8 	%r54, [%rd5];
	mul.lo.s32 	%r55, %r4, %r54;
	cvt.rn.f32.s32 	%f22, %r55;
	add.f32 	%f23, %f88, %f22;
	add.s32 	%r56, %r238, 1;
	min.s32 	%r57, %r56, %r7;
	max.s32 	%r58, %r57, 0;
	add.s32 	%r59, %r58, %r19;
	cvt.s64.s32 	%rd6, %r59;
	add.s64 	%rd7, %rd1, %rd6;
	ld.global.u8 	%r60, [%rd7];
	mul.lo.s32 	%r61, %r4, %r60;
	cvt.rn.f32.s32 	%f24, %r61;
	add.f32 	%f25, %f23, %f24;
	add.s32 	%r62, %r238, 2;
	min.s32 	%r63, %r62, %r7;
	max.s32 	%r64, %r63, 0;
	add.s32 	%r65, %r64, %r19;
	cvt.s64.s32 	%rd8, %r65;
	add.s64 	%rd9, %rd1, %rd8;
	ld.global.u8 	%r66, [%rd9];
	mul.lo.s32 	%r67, %r4, %r66;
	cvt.rn.f32.s32 	%f26, %r67;
	add.f32 	%f27, %f25, %f26;
	add.s32 	%r68, %r238, 3;
	min.s32 	%r69, %r68, %r7;
	max.s32 	%r70, %r69, 0;
	add.s32 	%r71, %r70, %r19;
	cvt.s64.s32 	%rd10, %r71;
	add.s64 	%rd11, %rd1, %rd10;
	ld.global.u8 	%r72, [%rd11];
	mul.lo.s32 	%r73, %r4, %r72;
	cvt.rn.f32.s32 	%f28, %r73;
	add.f32 	%f29, %f27, %f28;
	add.s32 	%r74, %r238, 4;
	min.s32 	%r75, %r74, %r7;
	max.s32 	%r76, %r75, 0;
	add.s32 	%r77, %r76, %r19;
	cvt.s64.s32 	%rd12, %r77;
	add.s64 	%rd13, %rd1, %rd12;
	ld.global.u8 	%r78, [%rd13];
	mul.lo.s32 	%r79, %r4, %r78;
	cvt.rn.f32.s32 	%f30, %r79;
	add.f32 	%f31, %f29, %f30;
	add.s32 	%r80, %r238, 5;
	min.s32 	%r81, %r80, %r7;
	max.s32 	%r82, %r81, 0;
	add.s32 	%r83, %r82, %r19;
	cvt.s64.s32 	%rd14, %r83;
	add.s64 	%rd15, %rd1, %rd14;
	ld.global.u8 	%r84, [%rd15];
	mul.lo.s32 	%r85, %r4, %r84;
	cvt.rn.f32.s32 	%f32, %r85;
	add.f32 	%f33, %f31, %f32;
	add.s32 	%r86, %r238, 6;
	min.s32 	%r87, %r86, %r7;
	max.s32 	%r88, %r87, 0;
	add.s32 	%r89, %r88, %r19;
	cvt.s64.s32 	%rd16, %r89;
	add.s64 	%rd17, %rd1, %rd16;
	ld.global.u8 	%r90, [%rd17];
	mul.lo.s32 	%r91, %r4, %r90;
	cvt.rn.f32.s32 	%f34, %r91;
	add.f32 	%f35, %f33, %f34;
	add.s32 	%r92, %r238, 7;
	min.s32 	%r93, %r92, %r7;
	max.s32 	%r94, %r93, 0;
	add.s32 	%r95, %r94, %r19;
	cvt.s64.s32 	%rd18, %r95;
	add.s64 	%rd19, %rd1, %rd18;
	ld.global.u8 	%r96, [%rd19];
	mul.lo.s32 	%r97, %r4, %r96;
	cvt.rn.f32.s32 	%f36, %r97;
	add.f32 	%f37, %f35, %f36;
	add.s32 	%r98, %r238, 8;
	min.s32 	%r99, %r98, %r7;
	max.s32 	%r100, %r99, 0;
	add.s32 	%r101, %r100, %r19;
	cvt.s64.s32 	%rd20, %r101;
	add.s64 	%rd21, %rd1, %rd20;
	ld.global.u8 	%r102, [%rd21];
	mul.lo.s32 	%r103, %r4, %r102;
	cvt.rn.f32.s32 	%f38, %r103;
	add.f32 	%f39, %f37, %f38;
	add.s32 	%r104, %r238, 9;
	min.s32 	%r105, %r104, %r7;
	max.s32 	%r106, %r105, 0;
	add.s32 	%r107, %r106, %r19;
	cvt.s64.s32 	%rd22, %r107;
	add.s64 	%rd23, %rd1, %rd22;
	ld.global.u8 	%r108, [%rd23];
	mul.lo.s32 	%r109, %r4, %r108;
	cvt.rn.f32.s32 	%f40, %r109;
	add.f32 	%f41, %f39, %f40;
	add.s32 	%r110, %r238, 10;
	min.s32 	%r111, %r110, %r7;
	max.s32 	%r112, %r111, 0;
	add.s32 	%r113, %r112, %r19;
	cvt.s64.s32 	%rd24, %r113;
	add.s64 	%rd25, %rd1, %rd24;
	ld.global.u8 	%r114, [%rd25];
	mul.lo.s32 	%r115, %r4, %r114;
	cvt.rn.f32.s32 	%f42, %r115;
	add.f32 	%f43, %f41, %f42;
	add.s32 	%r116, %r238, 11;
	min.s32 	%r117, %r116, %r7;
	max.s32 	%r118, %r117, 0;
	add.s32 	%r119, %r118, %r19;
	cvt.s64.s32 	%rd26, %r119;
	add.s64 	%rd27, %rd1, %rd26;
	ld.global.u8 	%r120, [%rd27];
	mul.lo.s32 	%r121, %r4, %r120;
	cvt.rn.f32.s32 	%f44, %r121;
	add.f32 	%f45, %f43, %f44;
	add.s32 	%r122, %r238, 12;
	min.s32 	%r123, %r122, %r7;
	max.s32 	%r124, %r123, 0;
	add.s32 	%r125, %r124, %r19;
	cvt.s64.s32 	%rd28, %r125;
	add.s64 	%rd29, %rd1, %rd28;
	ld.global.u8 	%r126, [%rd29];
	mul.lo.s32 	%r127, %r4, %r126;
	cvt.rn.f32.s32 	%f46, %r127;
	add.f32 	%f47, %f45, %f46;
	add.s32 	%r128, %r238, 13;
	min.s32 	%r129, %r128, %r7;
	max.s32 	%r130, %r129, 0;
	add.s32 	%r131, %r130, %r19;
	cvt.s64.s32 	%rd30, %r131;
	add.s64 	%rd31, %rd1, %rd30;
	ld.global.u8 	%r132, [%rd31];
	mul.lo.s32 	%r133, %r4, %r132;
	cvt.rn.f32.s32 	%f48, %r133;
	add.f32 	%f49, %f47, %f48;
	add.s32 	%r134, %r238, 14;
	min.s32 	%r135, %r134, %r7;
	max.s32 	%r136, %r135, 0;
	add.s32 	%r137, %r136, %r19;
	cvt.s64.s32 	%rd32, %r137;
	add.s64 	%rd33, %rd1, %rd32;
	ld.global.u8 	%r138, [%rd33];
	mul.lo.s32 	%r139, %r4, %r138;
	cvt.rn.f32.s32 	%f50, %r139;
	add.f32 	%f51, %f49, %f50;
	add.s32 	%r140, %r238, 15;
	min.s32 	%r141, %r140, %r7;
	max.s32 	%r142, %r141, 0;
	add.s32 	%r143, %r142, %r19;
	cvt.s64.s32 	%rd34, %r143;
	add.s64 	%rd35, %rd1, %rd34;
	ld.global.u8 	%r144, [%rd35];
	mul.lo.s32 	%r145, %r4, %r144;
	cvt.rn.f32.s32 	%f52, %r145;
	add.f32 	%f88, %f51, %f52;
	add.s32 	%r240, %r240, 16;
	add.s32 	%r239, %r239, 16;
	add.s32 	%r238, %r238, 16;
	setp.ne.s32 	%p6, %r239, 0;
	@%p6 bra 	$L__BB0_5;
	add.s32 	%r242, %r240, -7;
$L__BB0_7:
	setp.eq.s32 	%p7, %r10, 0;
	@%p7 bra 	$L__BB0_17;
	setp.lt.u32 	%p8, %r11, 7;
	@%p8 bra 	$L__BB0_10;
	add.s32 	%r146, %r242, %r2;
	min.s32 	%r147, %r146, %r7;
	max.s32 	%r148, %r147, 0;
	add.s32 	%r149, %r148, %r19;
	cvt.s64.s32 	%rd36, %r149;
	add.s64 	%rd37, %rd1, %rd36;
	ld.global.u8 	%r150, [%rd37];
	mul.lo.s32 	%r151, %r4, %r150;
	cvt.rn.f32.s32 	%f54, %r151;
	add.f32 	%f55, %f88, %f54;
	add.s32 	%r152, %r146, 1;
	min.s32 	%r153, %r152, %r7;
	max.s32 	%r154, %r153, 0;
	add.s32 	%r155, %r154, %r19;
	cvt.s64.s32 	%rd38, %r155;
	add.s64 	%rd39, %rd1, %rd38;
	ld.global.u8 	%r156, [%rd39];
	mul.lo.s32 	%r157, %r4, %r156;
	cvt.rn.f32.s32 	%f56, %r157;
	add.f32 	%f57, %f55, %f56;
	add.s32 	%r158, %r146, 2;
	min.s32 	%r159, %r158, %r7;
	max.s32 	%r160, %r159, 0;
	add.s32 	%r161, %r160, %r19;
	cvt.s64.s32 	%rd40, %r161;
	add.s64 	%rd41, %rd1, %rd40;
	ld.global.u8 	%r162, [%rd41];
	mul.lo.s32 	%r163, %r4, %r162;
	cvt.rn.f32.s32 	%f58, %r163;
	add.f32 	%f59, %f57, %f58;
	add.s32 	%r164, %r146, 3;
	min.s32 	%r165, %r164, %r7;
	max.s32 	%r166, %r165, 0;
	add.s32 	%r167, %r166, %r19;
	cvt.s64.s32 	%rd42, %r167;
	add.s64 	%rd43, %rd1, %rd42;
	ld.global.u8 	%r168, [%rd43];
	mul.lo.s32 	%r169, %r4, %r168;
	cvt.rn.f32.s32 	%f60, %r169;
	add.f32 	%f61, %f59, %f60;
	add.s32 	%r170, %r146, 4;
	min.s32 	%r171, %r170, %r7;
	max.s32 	%r172, %r171, 0;
	add.s32 	%r173, %r172, %r19;
	cvt.s64.s32 	%rd44, %r173;
	add.s64 	%rd45, %rd1, %rd44;
	ld.global.u8 	%r174, [%rd45];
	mul.lo.s32 	%r175, %r4, %r174;
	cvt.rn.f32.s32 	%f62, %r175;
	add.f32 	%f63, %f61, %f62;
	add.s32 	%r176, %r146, 5;
	min.s32 	%r177, %r176, %r7;
	max.s32 	%r178, %r177, 0;
	add.s32 	%r179, %r178, %r19;
	cvt.s64.s32 	%rd46, %r179;
	add.s64 	%rd47, %rd1, %rd46;
	ld.global.u8 	%r180, [%rd47];
	mul.lo.s32 	%r181, %r4, %r180;
	cvt.rn.f32.s32 	%f64, %r181;
	add.f32 	%f65, %f63, %f64;
	add.s32 	%r182, %r146, 6;
	min.s32 	%r183, %r182, %r7;
	max.s32 	%r184, %r183, 0;
	add.s32 	%r185, %r184, %r19;
	cvt.s64.s32 	%rd48, %r185;
	add.s64 	%rd49, %rd1, %rd48;
	ld.global.u8 	%r186, [%rd49];
	mul.lo.s32 	%r187, %r4, %r186;
	cvt.rn.f32.s32 	%f66, %r187;
	add.f32 	%f67, %f65, %f66;
	add.s32 	%r188, %r146, 7;
	min.s32 	%r189, %r188, %r7;
	max.s32 	%r190, %r189, 0;
	add.s32 	%r191, %r190, %r19;
	cvt.s64.s32 	%rd50, %r191;
	add.s64 	%rd51, %rd1, %rd50;
	ld.global.u8 	%r192, [%rd51];
	mul.lo.s32 	%r193, %r4, %r192;
	cvt.rn.f32.s32 	%f68, %r193;
	add.f32 	%f88, %f67, %f68;
	add.s32 	%r242, %r242, 8;
$L__BB0_10:
	setp.eq.s32 	%p9, %r12, 0;
	@%p9 bra 	$L__BB0_17;
	setp.lt.u32 	%p10, %r13, 3;
	@%p10 bra 	$L__BB0_13;
	add.s32 	%r194, %r242, %r2;
	min.s32 	%r195, %r194, %r7;
	max.s32 	%r196, %r195, 0;
	add.s32 	%r197, %r196, %r19;
	cvt.s64.s32 	%rd52, %r197;
	add.s64 	%rd53, %rd1, %rd52;
	ld.global.u8 	%r198, [%rd53];
	mul.lo.s32 	%r199, %r4, %r198;
	cvt.rn.f32.s32 	%f70, %r199;
	add.f32 	%f71, %f88, %f70;
	add.s32 	%r200, %r194, 1;
	min.s32 	%r201, %r200, %r7;
	max.s32 	%r202, %r201, 0;
	add.s32 	%r203, %r202, %r19;
	cvt.s64.s32 	%rd54, %r203;
	add.s64 	%rd55, %rd1, %rd54;
	ld.global.u8 	%r204, [%rd55];
	mul.lo.s32 	%r205, %r4, %r204;
	cvt.rn.f32.s32 	%f72, %r205;
	add.f32 	%f73, %f71, %f72;
	add.s32 	%r206, %r194, 2;
	min.s32 	%r207, %r206, %r7;
	max.s32 	%r208, %r207, 0;
	add.s32 	%r209, %r208, %r19;
	cvt.s64.s32 	%rd56, %r209;
	add.s64 	%rd57, %rd1, %rd56;
	ld.global.u8 	%r210, [%rd57];
	mul.lo.s32 	%r211, %r4, %r210;
	cvt.rn.f32.s32 	%f74, %r211;
	add.f32 	%f75, %f73, %f74;
	add.s32 	%r212, %r194, 3;
	min.s32 	%r213, %r212, %r7;
	max.s32 	%r214, %r213, 0;
	add.s32 	%r215, %r214, %r19;
	cvt.s64.s32 	%rd58, %r215;
	add.s64 	%rd59, %rd1, %rd58;
	ld.global.u8 	%r216, [%rd59];
	mul.lo.s32 	%r217, %r4, %r216;
	cvt.rn.f32.s32 	%f76, %r217;
	add.f32 	%f88, %f75, %f76;
	add.s32 	%r242, %r242, 4;
$L__BB0_13:
	setp.eq.s32 	%p11, %r14, 0;
	@%p11 bra 	$L__BB0_17;
	setp.eq.s32 	%p12, %r14, 1;
	add.s32 	%r32, %r242, %r2;
	min.s32 	%r218, %r32, %r7;
	max.s32 	%r219, %r218, 0;
	add.s32 	%r220, %r219, %r19;
	cvt.s64.s32 	%rd60, %r220;
	add.s64 	%rd61, %rd1, %rd60;
	ld.global.u8 	%r221, [%rd61];
	mul.lo.s32 	%r222, %r4, %r221;
	cvt.rn.f32.s32 	%f77, %r222;
	add.f32 	%f88, %f88, %f77;
	@%p12 bra 	$L__BB0_17;
	setp.eq.s32 	%p13, %r14, 2;
	add.s32 	%r223, %r32, 1;
	min.s32 	%r224, %r223, %r7;
	max.s32 	%r225, %r224, 0;
	add.s32 	%r226, %r225, %r19;
	cvt.s64.s32 	%rd62, %r226;
	add.s64 	%rd63, %rd1, %rd62;
	ld.global.u8 	%r227, [%rd63];
	mul.lo.s32 	%r228, %r4, %r227;
	cvt.rn.f32.s32 	%f78, %r228;
	add.f32 	%f88, %f88, %f78;
	@%p13 bra 	$L__BB0_17;
	add.s32 	%r229, %r32, 2;
	min.s32 	%r230, %r229, %r7;
	max.s32 	%r231, %r230, 0;
	add.s32 	%r232, %r231, %r19;
	cvt.s64.s32 	%rd64, %r232;
	add.s64 	%rd65, %rd1, %rd64;
	ld.global.u8 	%r233, [%rd65];
	mul.lo.s32 	%r234, %r4, %r233;
	cvt.rn.f32.s32 	%f79, %r234;
	add.f32 	%f88, %f88, %f79;
$L__BB0_17:
	add.s32 	%r237, %r18, 1;
	setp.ne.s32 	%p14, %r18, %r8;
	@%p14 bra 	$L__BB0_3;
$L__BB0_18:
	cvt.rzi.u32.f32 	%r235, %f88;
	mad.lo.s32 	%r236, %r34, %r1, %r2;
	cvt.s64.s32 	%rd66, %r236;
	cvta.to.global.u64 	%rd67, %rd2;
	add.s64 	%rd68, %rd67, %rd66;
	st.global.u8 	[%rd68], %r235;
$L__BB0_19:
	ret;

}


// ===== COMPILED SASS (sm_100) =====

	.target	sm_100

	.elftype	@"ET_EXEC"


//--------------------- .note.nv.tkinfo           --------------------------
	.section	.note.nv.tkinfo,"",@"SHT_NOTE"
	.sectionflags	@"SHF_NOTE_NV_TKINFO"
	.tkinfo
        /*0018*/ 	.word	0x00000002
        /*0030*/ 	.string	""
        /*0030*/ 	.string	"ptxas"
        /*0030*/ 	.string	"Cuda compilation tools, release 13.0, V13.0.88"
        /*0030*/ 	.string	"Build cuda_13.0.r13.0/compiler.36424714_0"
        /*0030*/ 	.string	"-arch sm_100 -m 64 "



//--------------------- .note.nv.cuinfo           --------------------------
	.section	.note.nv.cuinfo,"",@"SHT_NOTE"
	.sectionflags	@"SHF_NOTE_NV_CUINFO"
        /*0018*/ 	.short	0x0002
        /*001a*/ 	.short	0x0064
        /*001c*/ 	.short	0x0082
	.zero		2


//--------------------- .nv.info                  --------------------------
	.section	.nv.info,"",@"SHT_CUDA_INFO"
	.align	4


	//----- nvinfo : EIATTR_REGCOUNT
	.align		4
        /*0000*/ 	.byte	0x04, 0x2f
        /*0002*/ 	.short	(.L_1 - .L_0)
	.align		4
.L_0:
        /*0004*/ 	.word	index@(_Z15imageBlurKernelPhS_iii)
        /*0008*/ 	.word	0x00000020


	//----- nvinfo : EIATTR_FRAME_SIZE
	.align		4
.L_1:
        /*000c*/ 	.byte	0x04, 0x11
        /*000e*/ 	.short	(.L_3 - .L_2)
	.align		4
.L_2:
        /*0010*/ 	.word	index@($__internal_0_$__cuda_sm20_rcp_rn_f32_slowpath)
        /*0014*/ 	.word	0x00000000


	//----- nvinfo : EIATTR_FRAME_SIZE
	.align		4
.L_3:
        /*0018*/ 	.byte	0x04, 0x11
        /*001a*/ 	.short	(.L_5 - .L_4)
	.align		4
.L_4:
        /*001c*/ 	.word	index@(_Z15imageBlurKernelPhS_iii)
        /*0020*/ 	.word	0x00000000


	//----- nvinfo : EIATTR_MIN_STACK_SIZE
	.align		4
.L_5:
        /*0024*/ 	.byte	0x04, 0x12
        /*0026*/ 	.short	(.L_7 - .L_6)
	.align		4
.L_6:
        /*0028*/ 	.word	index@(_Z15imageBlurKernelPhS_iii)
        /*002c*/ 	.word	0x00000000
.L_7:


//--------------------- .nv.compat                --------------------------
	.section	.nv.compat,"",@"SHT_CUDA_COMPAT_INFO"
	.align	4
        /*0000*/ 	.byte	0x02, 0x09, 0x00, 0x00, 0x02, 0x02, 0x01, 0x00, 0x02, 0x05, 0x05, 0x00, 0x03, 0x07, 0x01, 0x01
        /*0010*/ 	.byte	0x02, 0x03, 0x00, 0x00, 0x02, 0x06, 0x01, 0x00, 0x04, 0x0b, 0x08, 0x00, 0x09, 0x00, 0x00, 0x00
        /*0020*/ 	.byte	0x00, 0x00, 0x00, 0x00


//--------------------- .nv.info._Z15imageBlurKernelPhS_iii --------------------------
	.section	.nv.info._Z15imageBlurKernelPhS_iii,"",@"SHT_CUDA_INFO"
	.sectionflags	@""
	.align	4


	//----- nvinfo : EIATTR_CUDA_API_VERSION
	.align		4
        /*0000*/ 	.byte	0x04, 0x37
        /*0002*/ 	.short	(.L_9 - .L_8)
.L_8:
        /*0004*/ 	.word	0x00000082


	//----- nvinfo : EIATTR_KPARAM_INFO
	.align		4
.L_9:
        /*0008*/ 	.byte	0x04, 0x17
        /*000a*/ 	.short	(.L_11 - .L_10)
.L_10:
        /*000c*/ 	.word	0x00000000
        /*0010*/ 	.short	0x0004
        /*0012*/ 	.short	0x0018
        /*0014*/ 	.byte	0x00, 0xf0, 0x11, 0x00


	//----- nvinfo : EIATTR_KPARAM_INFO
	.align		4
.L_11:
        /*0018*/ 	.byte	0x04, 0x17
        /*001a*/ 	.short	(.L_13 - .L_12)
.L_12:
        /*001c*/ 	.word	0x00000000
        /*0020*/ 	.short	0x0003
        /*0022*/ 	.short	0x0014
        /*0024*/ 	.byte	0x00, 0xf0, 0x11, 0x00


	//----- nvinfo : EIATTR_KPARAM_INFO
	.align		4
.L_13:
        /*0028*/ 	.byte	0x04, 0x17
        /*002a*/ 	.short	(.L_15 - .L_14)
.L_14:
        /*002c*/ 	.word	0x00000000
        /*0030*/ 	.short	0x0002
        /*0032*/ 	.short	0x0010
        /*0034*/ 	.byte	0x00, 0xf0, 0x11, 0x00


	//----- nvinfo : EIATTR_KPARAM_INFO
	.align		4
.L_15:
        /*0038*/ 	.byte	0x04, 0x17
        /*003a*/ 	.short	(.L_17 - .L_16)
.L_16:
        /*003c*/ 	.word	0x00000000
        /*0040*/ 	.short	0x0001
        /*0042*/ 	.short	0x0008
        /*0044*/ 	.byte	0x00, 0xf5, 0x21, 0x00


	//----- nvinfo : EIATTR_KPARAM_INFO
	.align		4
.L_17:
        /*0048*/ 	.byte	0x04, 0x17
        /*004a*/ 	.short	(.L_19 - .L_18)
.L_18:
        /*004c*/ 	.word	0x00000000
        /*0050*/ 	.short	0x0000
        /*0052*/ 	.short	0x0000
        /*0054*/ 	.byte	0x00, 0xf5, 0x21, 0x00


	//----- nvinfo : EIATTR_SPARSE_MMA_MASK
	.align		4
.L_19:
        /*0058*/ 	.byte	0x03, 0x50
        /*005a*/ 	.short	0x0000


	//----- nvinfo : EIATTR_MAXREG_COUNT
	.align		4
        /*005c*/ 	.byte	0x03, 0x1b
        /*005e*/ 	.short	0x00ff


	//----- nvinfo : EIATTR_MERCURY_ISA_VERSION
	.align		4
        /*0060*/ 	.byte	0x03, 0x5f
        /*0062*/ 	.short	0x0101


	//----- nvinfo : EIATTR_VRC_CTA_INIT_COUNT
	.align		4
        /*0064*/ 	.byte	0x02, 0x4a
	.zero		1
	.zero		1


	//----- nvinfo : EIATTR_EXIT_INSTR_OFFSETS
	.align		4
        /*0068*/ 	.byte	0x04, 0x1c
        /*006a*/ 	.short	(.L_21 - .L_20)


	//   ....[0]....
.L_20:
        /*006c*/ 	.word	0x000000c0


	//   ....[1]....
        /*0070*/ 	.word	0x00001610


	//----- nvinfo : EIATTR_CRS_STACK_SIZE
	.align		4
.L_21:
        /*0074*/ 	.byte	0x04, 0x1e
        /*0076*/ 	.short	(.L_23 - .L_22)
.L_22:
        /*0078*/ 	.word	0x00000000


	//----- nvinfo : EIATTR_CBANK_PARAM_SIZE
	.align		4
.L_23:
        /*007c*/ 	.byte	0x03, 0x19
        /*007e*/ 	.short	0x001c


	//----- nvinfo : EIATTR_PARAM_CBANK
	.align		4
        /*0080*/ 	.byte	0x04, 0x0a
        /*0082*/ 	.short	(.L_25 - .L_24)
	.align		4
.L_24:
        /*0084*/ 	.word	index@(.nv.constant0._Z15imageBlurKernelPhS_iii)
        /*0088*/ 	.short	0x0380
        /*008a*/ 	.short	0x001c


	//----- nvinfo : EIATTR_SW_WAR
	.align		4
.L_25:
        /*008c*/ 	.byte	0x04, 0x36
        /*008e*/ 	.short	(.L_27 - .L_26)
.L_26:
        /*0090*/ 	.word	0x00000008
.L_27:


//--------------------- .nv.callgraph             --------------------------
	.section	.nv.callgraph,"",@"SHT_CUDA_CALLGRAPH"
	.align	4
	.sectionentsize	8
	.align		4
        /*0000*/ 	.word	0x00000000
	.align		4
        /*0004*/ 	.word	0xffffffff
	.align		4
        /*0008*/ 	.word	0x00000000
	.align		4
        /*000c*/ 	.word	0xfffffffe
	.align		4
        /*0010*/ 	.word	0x00000000
	.align		4
        /*0014*/ 	.word	0xfffffffd
	.align		4
        /*0018*/ 	.word	0x00000000
	.align		4
        /*001c*/ 	.word	0xfffffffc


//--------------------- .text._Z15imageBlurKernelPhS_iii --------------------------
	.section	.text._Z15imageBlurKernelPhS_iii,"ax",@progbits
	.align	128
        .global         _Z15imageBlurKernelPhS_iii
        .type           _Z15imageBlurKernelPhS_iii,@function
        .size           _Z15imageBlurKernelPhS_iii,(.L_x_13 - _Z15imageBlurKernelPhS_iii)
        .other          _Z15imageBlurKernelPhS_iii,@"STO_CUDA_ENTRY STV_DEFAULT"
_Z15imageBlurKernelPhS_iii:
.text._Z15imageBlurKernelPhS_iii:
[----:B------:R-:W-:Y:S01]  /*0000*/  LDC R1, c[0x0][0x37c] ;  /* 0x0000df00ff017b82 */ /* 0x000fe20000000800 */
[----:B------:R-:W0:Y:S01]  /*0010*/  S2R R0, SR_CTAID.Y ;  /* 0x0000000000007919 */ /* 0x000e220000002600 */
[----:B------:R-:W0:Y:S01]  /*0020*/  LDCU UR4, c[0x0][0x364] ;  /* 0x00006c80ff0477ac */ /* 0x000e220008000800 */
[----:B------:R-:W0:Y:S01]  /*0030*/  S2R R3, SR_TID.Y ;  /* 0x0000000000037919 */ /* 0x000e220000002200 */
[----:B------:R-:W1:Y:S01]  /*0040*/  LDCU UR5, c[0x0][0x360] ;  /* 0x00006c00ff0577ac */ /* 0x000e620008000800 */
[----:B------:R-:W1:Y:S01]  /*0050*/  S2R R2, SR_CTAID.X ;  /* 0x0000000000027919 */ /* 0x000e620000002500 */
[----:B------:R-:W2:Y:S01]  /*0060*/  LDCU.64 UR6, c[0x0][0x390] ;  /* 0x00007200ff0677ac */ /* 0x000ea20008000a00 */
[----:B------:R-:W1:Y:S01]  /*0070*/  S2R R5, SR_TID.X ;  /* 0x0000000000057919 */ /* 0x000e620000002100 */
[----:B0-----:R-:W-:-:S05]  /*0080*/  IMAD R0, R0, UR4, R3 ;  /* 0x0000000400007c24 */ /* 0x001fca000f8e0203 */
[----:B--2---:R-:W-:Y:S01]  /*0090*/  ISETP.GE.AND P0, PT, R0, UR7, PT ;  /* 0x0000000700007c0c */ /* 0x004fe2000bf06270 */
[----:B-1----:R-:W-:-:S05]  /*00a0*/  IMAD R3, R2, UR5, R5 ;  /* 0x0000000502037c24 */ /* 0x002fca000f8e0205 */
[----:B------:R-:W-:-:S13]  /*00b0*/  ISETP.GE.OR P0, PT, R3, UR6, P0 ;  /* 0x0000000603007c0c */ /* 0x000fda0008706670 */
[----:B------:R-:W-:Y:S05]  /*00c0*/  @P0 EXIT ;  /* 0x000000000000094d */ /* 0x000fea0003800000 */
[----:B------:R-:W0:Y:S02]  /*00d0*/  LDCU UR4, c[0x0][0x398] ;  /* 0x00007300ff0477ac */ /* 0x000e240008000800 */
[----:B0-----:R-:W-:-:S04]  /*00e0*/  ULEA.HI UR4, UR4, UR4, URZ, 0x1 ;  /* 0x0000000404047291 */ /* 0x001fc8000f8f08ff */
[----:B------:R-:W-:-:S04]  /*00f0*/  USHF.R.S32.HI UR4, URZ, 0x1, UR4 ;  /* 0x00000001ff047899 */ /* 0x000fc80008011404 */
[----:B------:R-:W-:-:S06]  /*0100*/  UIMAD UR4, UR4, UR4, URZ ;  /* 0x00000004040472a4 */ /* 0x000fcc000f8e02ff */
[----:B------:R-:W-:-:S05]  /*0110*/  I2FP.F32.U32 R2, UR4 ;  /* 0x0000000400027c45 */ /* 0x000fca0008201000 */
[----:B------:R-:W-:-:S05]  /*0120*/  VIADD R4, R2, 0x1800000 ;  /* 0x0180000002047836 */ /* 0x000fca0000000000 */
[----:B------:R-:W-:-:S04]  /*0130*/  LOP3.LUT R4, R4, 0x7f800000, RZ, 0xc0, !PT ;  /* 0x7f80000004047812 */ /* 0x000fc800078ec0ff */
[----:B------:R-:W-:-:S13]  /*0140*/  ISETP.GT.U32.AND P0, PT, R4, 0x1ffffff, PT ;  /* 0x01ffffff0400780c */ /* 0x000fda0003f04070 */
[----:B------:R-:W-:Y:S05]  /*0150*/  @P0 BRA `(.L_x_0) ;  /* 0x00000000000c0947 */ /* 0x000fea0003800000 */
[----:B------:R-:W-:-:S07]  /*0160*/  MOV R4, 0x180 ;  /* 0x0000018000047802 */ /* 0x000fce0000000f00 */
[----:B------:R-:W-:Y:S05]  /*0170*/  CALL.REL.NOINC `($__internal_0_$__cuda_sm20_rcp_rn_f32_slowpath) ;  /* 0x0000001400287944 */ /* 0x000fea0003c00000 */
[----:B------:R-:W-:Y:S05]  /*0180*/  BRA `(.L_x_1) ;  /* 0x0000000000107947 */ /* 0x000fea0003800000 */
.L_x_0:
[----:B------:R-:W0:Y:S02]  /*0190*/  MUFU.RCP R9, R2 ;  /* 0x0000000200097308 */ /* 0x000e240000001000 */
[----:B0-----:R-:W-:-:S04]  /*01a0*/  FFMA R4, R2, R9, -1 ;  /* 0xbf80000002047423 */ /* 0x001fc80000000009 */
[----:B------:R-:W-:-:S04]  /*01b0*/  FADD.FTZ R4, -R4, -RZ ;  /* 0x800000ff04047221 */ /* 0x000fc80000010100 */
[----:B------:R-:W-:-:S07]  /*01c0*/  FFMA R9, R9, R4, R9 ;  /* 0x0000000409097223 */ /* 0x000fce0000000009 */
.L_x_1:
[----:B------:R-:W0:Y:S01]  /*01d0*/  LDC R2, c[0x0][0x398] ;  /* 0x0000e600ff027b82 */ /* 0x000e220000000800 */
[----:B------:R-:W1:Y:S01]  /*01e0*/  LDCU.64 UR4, c[0x0][0x358] ;  /* 0x00006b00ff0477ac */ /* 0x000e620008000a00 */
[----:B------:R-:W-:Y:S01]  /*01f0*/  IMAD.MOV.U32 R23, RZ, RZ, RZ ;  /* 0x000000ffff177224 */ /* 0x000fe200078e00ff */
[C---:B0-----:R-:W-:Y:S02]  /*0200*/  ISETP.GE.AND P0, PT, R2.reuse, -0x1, PT ;  /* 0xffffffff0200780c */ /* 0x041fe40003f06270 */
[----:B------:R-:W-:-:S11]  /*0210*/  LEA.HI R2, R2, R2, RZ, 0x1 ;  /* 0x0000000202027211 */ /* 0x000fd600078f08ff */
[----:B-1----:R-:W-:Y:S05]  /*0220*/  @!P0 BRA `(.L_x_2) ;  /* 0x0000001000dc8947 */ /* 0x002fea0003800000 */
[----:B------:R-:W-:Y:S01]  /*0230*/  SHF.R.S32.HI R2, RZ, 0x1, R2 ;  /* 0x00000001ff027819 */ /* 0x000fe20000011402 */
[----:B------:R-:W0:Y:S01]  /*0240*/  LDC.64 R10, c[0x0][0x390] ;  /* 0x0000e400ff0a7b82 */ /* 0x000e220000000a00 */
[----:B------:R-:W1:Y:S01]  /*0250*/  F2I.TRUNC.NTZ R9, R9 ;  /* 0x0000000900097305 */ /* 0x000e62000020f100 */
[----:B------:R-:W-:Y:S01]  /*0260*/  IMAD.MOV.U32 R23, RZ, RZ, RZ ;  /* 0x000000ffff177224 */ /* 0x000fe200078e00ff */
[----:B------:R-:W-:-:S05]  /*0270*/  IABS R5, R2 ;  /* 0x0000000200057213 */ /* 0x000fca0000000000 */
[----:B------:R-:W-:-:S04]  /*0280*/  IMAD.IADD R4, R2, 0x1, R5 ;  /* 0x0000000102047824 */ /* 0x000fc800078e0205 */
[----:B------:R-:W-:-:S05]  /*0290*/  VIADD R20, R4, 0x1 ;  /* 0x0000000104147836 */ /* 0x000fca0000000000 */
[C---:B------:R-:W-:Y:S02]  /*02a0*/  LOP3.LUT R5, R20.reuse, 0xf, RZ, 0xc0, !PT ;  /* 0x0000000f14057812 */ /* 0x040fe400078ec0ff */
[C---:B------:R-:W-:Y:S02]  /*02b0*/  LOP3.LUT R6, R20.reuse, 0x7, RZ, 0xc0, !PT ;  /* 0x0000000714067812 */ /* 0x040fe400078ec0ff */
[C---:B------:R-:W-:Y:S01]  /*02c0*/  LOP3.LUT R21, R20.reuse, 0xfffffff0, RZ, 0xc0, !PT ;  /* 0xfffffff014157812 */ /* 0x040fe200078ec0ff */
[----:B------:R-:W-:Y:S01]  /*02d0*/  VIADD R8, R5, 0xffffffff ;  /* 0xffffffff05087836 */ /* 0x000fe20000000000 */
[----:B------:R-:W-:Y:S01]  /*02e0*/  LOP3.LUT R20, R20, 0x3, RZ, 0xc0, !PT ;  /* 0x0000000314147812 */ /* 0x000fe200078ec0ff */
[----:B------:R-:W-:Y:S02]  /*02f0*/  VIADD R12, R6, 0xffffffff ;  /* 0xffffffff060c7836 */ /* 0x000fe40000000000 */
[----:B0-----:R-:W-:Y:S01]  /*0300*/  VIADD R7, R11, 0xffffffff ;  /* 0xffffffff0b077836 */ /* 0x001fe20000000000 */
[----:B------:R-:W-:Y:S01]  /*0310*/  ISETP.GE.U32.AND P1, PT, R8, 0x7, PT ;  /* 0x000000070800780c */ /* 0x000fe20003f26070 */
[----:B------:R-:W-:Y:S01]  /*0320*/  VIADD R8, R10, 0xffffffff ;  /* 0xffffffff0a087836 */ /* 0x000fe20000000000 */
[----:B------:R-:W-:Y:S01]  /*0330*/  ISETP.GE.U32.AND P2, PT, R12, 0x3, PT ;  /* 0x000000030c00780c */ /* 0x000fe20003f46070 */
[--C-:B------:R-:W-:Y:S01]  /*0340*/  IMAD.MOV R10, RZ, RZ, -R2.reuse ;  /* 0x000000ffff0a7224 */ /* 0x100fe200078e0a02 */
[----:B------:R-:W-:Y:S01]  /*0350*/  IADD3 R11, PT, PT, -R2, 0x7, RZ ;  /* 0x00000007020b7810 */ /* 0x000fe20007ffe1ff */
[----:B------:R-:W-:-:S02]  /*0360*/  IMAD.IADD R12, R3, 0x1, -R2 ;  /* 0x00000001030c7824 */ /* 0x000fc400078e0a02 */
[----:B------:R-:W-:Y:S02]  /*0370*/  IMAD.MOV.U32 R13, RZ, RZ, R10 ;  /* 0x000000ffff0d7224 */ /* 0x000fe400078e000a */
[----:B-1----:R-:W-:-:S07]  /*0380*/  IMAD.MOV R21, RZ, RZ, -R21 ;  /* 0x000000ffff157224 */ /* 0x002fce00078e0a15 */
.L_x_8:
[----:B------:R-:W-:Y:S01]  /*0390*/  ISETP.GE.U32.AND P3, PT, R4, 0xf, PT ;  /* 0x0000000f0400780c */ /* 0x000fe20003f66070 */
[----:B------:R-:W-:Y:S01]  /*03a0*/  IMAD.MOV.U32 R24, RZ, RZ, R10 ;  /* 0x000000ffff187224 */ /* 0x000fe200078e000a */
[----:B------:R-:W-:Y:S02]  /*03b0*/  IABS R14, R2 ;  /* 0x00000002000e7213 */ /* 0x000fe40000000000 */
[C---:B------:R-:W-:Y:S02]  /*03c0*/  VIADDMNMX.RELU R22, R13.reuse, R0, R7, PT ;  /* 0x000000000d167246 */ /* 0x040fe40003801107 */
[C---:B------:R-:W-:Y:S01]  /*03d0*/  ISETP.NE.AND P0, PT, R13.reuse, R14, PT ;  /* 0x0000000e0d00720c */ /* 0x040fe20003f05270 */
[----:B------:R-:W-:-:S06]  /*03e0*/  VIADD R13, R13, 0x1 ;  /* 0x000000010d0d7836 */ /* 0x000fcc0000000000 */
[----:B------:R-:W-:Y:S06]  /*03f0*/  @!P3 BRA `(.L_x_3) ;  /* 0x00000008002cb947 */ /* 0x000fec0003800000 */
[----:B------:R-:W-:Y:S01]  /*0400*/  IMAD.MOV.U32 R25, RZ, RZ, R12 ;  /* 0x000000ffff197224 */ /* 0x000fe200078e000c */
[----:B------:R-:W0:Y:S01]  /*0410*/  LDCU UR8, c[0x0][0x390] ;  /* 0x00007200ff0877ac */ /* 0x000e220008000800 */
[----:B------:R-:W-:Y:S02]  /*0420*/  IMAD.MOV.U32 R26, RZ, RZ, R21 ;  /* 0x000000ffff1a7224 */ /* 0x000fe400078e0015 */
[----:B------:R-:W-:Y:S01]  /*0430*/  IMAD.MOV.U32 R24, RZ, RZ, R11 ;  /* 0x000000ffff187224 */ /* 0x000fe200078e000b */
[----:B------:R-:W1:Y:S06]  /*0440*/  LDCU.64 UR6, c[0x0][0x380] ;  /* 0x00007000ff0677ac */ /* 0x000e6c0008000a00 */
.L_x_4:
[----:B------:R-:W-:-:S05]  /*0450*/  VIMNMX.RELU R15, PT, PT, R25, R8, PT ;  /* 0x00000008190f7248 */ /* 0x000fca0003fe1100 */
[----:B0-----:R-:W-:-:S05]  /*0460*/  IMAD R15, R22, UR8, R15 ;  /* 0x00000008160f7c24 */ /* 0x001fca000f8e020f */
[----:B-1----:R-:W-:-:S04]  /*0470*/  IADD3 R16, P3, PT, R15, UR6, RZ ;  /* 0x000000060f107c10 */ /* 0x002fc8000ff7e0ff */
[----:B------:R-:W-:-:S05]  /*0480*/  LEA.HI.X.SX32 R17, R15, UR7, 0x1, P3 ;  /* 0x000000070f117c11 */ /* 0x000fca00098f0eff */
[----:B------:R0:W2:Y:S01]  /*0490*/  LDG.E.U8 R27, desc[UR4][R16.64] ;  /* 0x00000004101b7981 */ /* 0x0000a2000c1e1100 */
[----:B------:R-:W-:-:S05]  /*04a0*/  VIADDMNMX.RELU R15, R25, 0x1, R8, PT ;  /* 0x00000001190f7846 */ /* 0x000fca0003801108 */
[----:B------:R-:W-:Y:S01]  /*04b0*/  IMAD R15, R22, UR8, R15 ;  /* 0x00000008160f7c24 */ /* 0x000fe2000f8e020f */
[----:B------:R-:W-:-:S04]  /*04c0*/  VIADDMNMX.RELU R19, R25, 0x2, R8, PT ;  /* 0x0000000219137846 */ /* 0x000fc80003801108 */
[----:B------:R-:W-:Y:S01]  /*04d0*/  IADD3 R14, P3, PT, R15, UR6, RZ ;  /* 0x000000060f0e7c10 */ /* 0x000fe2000ff7e0ff */
[----:B------:R-:W-:-:S03]  /*04e0*/  IMAD R19, R22, UR8, R19 ;  /* 0x0000000816137c24 */ /* 0x000fc6000f8e0213 */
[----:B------:R-:W-:Y:S02]  /*04f0*/  LEA.HI.X.SX32 R15, R15, UR7, 0x1, P3 ;  /* 0x000000070f0f7c11 */ /* 0x000fe400098f0eff */
[----:B0-----:R-:W-:-:S03]  /*0500*/  VIADDMNMX.RELU R17, R25, 0x3, R8, PT ;  /* 0x0000000319117846 */ /* 0x001fc60003801108 */
[----:B------:R0:W3:Y:S01]  /*0510*/  LDG.E.U8 R28, desc[UR4][R14.64] ;  /* 0x000000040e1c7981 */ /* 0x0000e2000c1e1100 */
[----:B------:R-:W-:Y:S01]  /*0520*/  IADD3 R18, P3, PT, R19, UR6, RZ ;  /* 0x0000000613127c10 */ /* 0x000fe2000ff7e0ff */
[----:B------:R-:W-:-:S03]  /*0530*/  IMAD R17, R22, UR8, R17 ;  /* 0x0000000816117c24 */ /* 0x000fc6000f8e0211 */
[----:B------:R-:W-:Y:S02]  /*0540*/  LEA.HI.X.SX32 R19, R19, UR7, 0x1, P3 ;  /* 0x0000000713137c11 */ /* 0x000fe400098f0eff */
[----:B------:R-:W-:Y:S02]  /*0550*/  IADD3 R16, P3, PT, R17, UR6, RZ ;  /* 0x0000000611107c10 */ /* 0x000fe4000ff7e0ff */
[----:B0-----:R-:W-:Y:S01]  /*0560*/  VIADDMNMX.RELU R15, R25, 0x4, R8, PT ;  /* 0x00000004190f7846 */ /* 0x001fe20003801108 */
[----:B------:R-:W4:Y:S01]  /*0570*/  LDG.E.U8 R18, desc[UR4][R18.64] ;  /* 0x0000000412127981 */ /* 0x000f22000c1e1100 */
[----:B------:R-:W-:-:S03]  /*0580*/  LEA.HI.X.SX32 R17, R17, UR7, 0x1, P3 ;  /* 0x0000000711117c11 */ /* 0x000fc600098f0eff */
[----:B------:R-:W-:Y:S02]  /*0590*/  IMAD R15, R22, UR8, R15 ;  /* 0x00000008160f7c24 */ /* 0x000fe4000f8e020f */
[----:B------:R-:W5:Y:S03]  /*05a0*/  LDG.E.U8 R29, desc[UR4][R16.64] ;  /* 0x00000004101d7981 */ /* 0x000f66000c1e1100 */
[----:B------:R-:W-:-:S04]  /*05b0*/  IADD3 R14, P3, PT, R15, UR6, RZ ;  /* 0x000000060f0e7c10 */ /* 0x000fc8000ff7e0ff */
[----:B------:R-:W-:-:S05]  /*05c0*/  LEA.HI.X.SX32 R15, R15, UR7, 0x1, P3 ;  /* 0x000000070f0f7c11 */ /* 0x000fca00098f0eff */
[----:B------:R0:W5:Y:S02]  /*05d0*/  LDG.E.U8 R19, desc[UR4][R14.64] ;  /* 0x000000040e137981 */ /* 0x000164000c1e1100 */
[----:B0-----:R-:W-:-:S05]  /*05e0*/  VIADDMNMX.RELU R15, R25, 0x5, R8, PT ;  /* 0x00000005190f7846 */ /* 0x001fca0003801108 */
[----:B------:R-:W-:-:S05]  /*05f0*/  IMAD R15, R22, UR8, R15 ;  /* 0x00000008160f7c24 */ /* 0x000fca000f8e020f */
[----:B------:R-:W-:-:S04]  /*0600*/  IADD3 R16, P3, PT, R15, UR6, RZ ;  /* 0x000000060f107c10 */ /* 0x000fc8000ff7e0ff */
[----:B------:R-:W-:Y:S01]  /*0610*/  LEA.HI.X.SX32 R17, R15, UR7, 0x1, P3 ;  /* 0x000000070f117c11 */ /* 0x000fe200098f0eff */
[----:B--2---:R-:W-:-:S05]  /*0620*/  IMAD R27, R9, R27, RZ ;  /* 0x0000001b091b7224 */ /* 0x004fca00078e02ff */
[----:B------:R-:W-:-:S05]  /*0630*/  I2FP.F32.S32 R27, R27 ;  /* 0x0000001b001b7245 */ /* 0x000fca0000201400 */
[----:B------:R-:W-:Y:S02]  /*0640*/  FADD R27, R27, R23 ;  /* 0x000000171b1b7221 */ /* 0x000fe40000000000 */
[----:B------:R-:W2:Y:S01]  /*0650*/  LDG.E.U8 R23, desc[UR4][R16.64] ;  /* 0x0000000410177981 */ /* 0x000ea2000c1e1100 */
[----:B------:R-:W-:-:S05]  /*0660*/  VIADDMNMX.RELU R15, R25, 0x6, R8, PT ;  /* 0x00000006190f7846 */ /* 0x000fca0003801108 */
[----:B------:R-:W-:Y:S02]  /*0670*/  IMAD R15, R22, UR8, R15 ;  /* 0x00000008160f7c24 */ /* 0x000fe4000f8e020f */
[----:B---3--:R-:W-:-:S03]  /*0680*/  IMAD R28, R9, R28, RZ ;  /* 0x0000001c091c7224 */ /* 0x008fc600078e02ff */
[C---:B------:R-:W-:Y:S02]  /*0690*/  IADD3 R14, P3, PT, R15.reuse, UR6, RZ ;  /* 0x000000060f0e7c10 */ /* 0x040fe4000ff7e0ff */
[----:B------:R-:W-:Y:S02]  /*06a0*/  I2FP.F32.S32 R28, R28 ;  /* 0x0000001c001c7245 */ /* 0x000fe40000201400 */
[----:B------:R-:W-:-:S03]  /*06b0*/  LEA.HI.X.SX32 R15, R15, UR7, 0x1, P3 ;  /* 0x000000070f0f7c11 */ /* 0x000fc600098f0eff */
[----:B------:R-:W-:Y:S02]  /*06c0*/  FADD R27, R27, R28 ;  /* 0x0000001c1b1b7221 */ /* 0x000fe40000000000 */
[----:B------:R0:W3:Y:S01]  /*06d0*/  LDG.E.U8 R28, desc[UR4][R14.64] ;  /* 0x000000040e1c7981 */ /* 0x0000e2000c1e1100 */
[C---:B----4-:R-:W-:Y:S02]  /*06e0*/  IMAD R18, R9.reuse, R18, RZ ;  /* 0x0000001209127224 */ /* 0x050fe400078e02ff */
[----:B-----5:R-:W-:-:S03]  /*06f0*/  IMAD R29, R9, R29, RZ ;  /* 0x0000001d091d7224 */ /* 0x020fc600078e02ff */
[----:B------:R-:W-:Y:S02]  /*0700*/  I2FP.F32.S32 R18, R18 ;  /* 0x0000001200127245 */ /* 0x000fe40000201400 */
[----:B0-----:R-:W-:-:S03]  /*0710*/  VIADDMNMX.RELU R15, R25, 0x7, R8, PT ;  /* 0x00000007190f7846 */ /* 0x001fc60003801108 */
[----:B------:R-:W-:Y:S02]  /*0720*/  FADD R27, R27, R18 ;  /* 0x000000121b1b7221 */ /* 0x000fe40000000000 */
[C---:B------:R-:W-:Y:S01]  /*0730*/  IMAD R17, R22.reuse, UR8, R15 ;  /* 0x0000000816117c24 */ /* 0x040fe2000f8e020f */
[----:B------:R-:W-:Y:S02]  /*0740*/  VIADDMNMX.RELU R15, R25, 0x8, R8, PT ;  /* 0x00000008190f7846 */ /* 0x000fe40003801108 */
[----:B------:R-:W-:Y:S02]  /*0750*/  I2FP.F32.S32 R14, R29 ;  /* 0x0000001d000e7245 */ /* 0x000fe40000201400 */
[----:B------:R-:W-:Y:S01]  /*0760*/  IADD3 R16, P3, PT, R17, UR6, RZ ;  /* 0x0000000611107c10 */ /* 0x000fe2000ff7e0ff */
[----:B------:R-:W-:Y:S02]  /*0770*/  IMAD R15, R22, UR8, R15 ;  /* 0x00000008160f7c24 */ /* 0x000fe4000f8e020f */
[----:B------:R-:W-:Y:S01]  /*0780*/  FADD R29, R27, R14 ;  /* 0x0000000e1b1d7221 */ /* 0x000fe20000000000 */
[----:B------:R-:W-:-:S02]  /*0790*/  LEA.HI.X.SX32 R17, R17, UR7, 0x1, P3 ;  /* 0x0000000711117c11 */ /* 0x000fc400098f0eff */
[----:B------:R-:W-:Y:S01]  /*07a0*/  IADD3 R14, P3, PT, R15, UR6, RZ ;  /* 0x000000060f0e7c10 */ /* 0x000fe2000ff7e0ff */
[----:B------:R-:W-:Y:S02]  /*07b0*/  IMAD R19, R9, R19, RZ ;  /* 0x0000001309137224 */ /* 0x000fe400078e02ff */
[----:B------:R0:W4:Y:S01]  /*07c0*/  LDG.E.U8 R18, desc[UR4][R16.64] ;  /* 0x0000000410127981 */ /* 0x000122000c1e1100 */
[----:B------:R-:W-:-:S05]  /*07d0*/  LEA.HI.X.SX32 R15, R15, UR7, 0x1, P3 ;  /* 0x000000070f0f7c11 */ /* 0x000fca00098f0eff */
[----:B------:R1:W5:Y:S01]  /*07e0*/  LDG.E.U8 R27, desc[UR4][R14.64] ;  /* 0x000000040e1b7981 */ /* 0x000362000c1e1100 */
[----:B0-----:R-:W-:-:S05]  /*07f0*/  I2FP.F32.S32 R16, R19 ;  /* 0x0000001300107245 */ /* 0x001fca0000201400 */
[----:B------:R-:W-:Y:S01]  /*0800*/  FADD R29, R29, R16 ;  /* 0x000000101d1d7221 */ /* 0x000fe20000000000 */
[----:B-1----:R-:W-:-:S05]  /*0810*/  VIADDMNMX.RELU R15, R25, 0x9, R8, PT ;  /* 0x00000009190f7846 */ /* 0x002fca0003801108 */
[----:B------:R-:W-:Y:S01]  /*0820*/  IMAD R17, R22, UR8, R15 ;  /* 0x0000000816117c24 */ /* 0x000fe2000f8e020f */
[----:B------:R-:W-:-:S04]  /*0830*/  VIADDMNMX.RELU R15, R25, 0xa, R8, PT ;  /* 0x0000000a190f7846 */ /* 0x000fc80003801108 */
[----:B------:R-:W-:Y:S01]  /*0840*/  IADD3 R16, P3, PT, R17, UR6, RZ ;  /* 0x0000000611107c10 */ /* 0x000fe2000ff7e0ff */
[----:B------:R-:W-:-:S03]  /*0850*/  IMAD R15, R22, UR8, R15 ;  /* 0x00000008160f7c24 */ /* 0x000fc6000f8e020f */
[----:B------:R-:W-:-:S05]  /*0860*/  LEA.HI.X.SX32 R17, R17, UR7, 0x1, P3 ;  /* 0x0000000711117c11 */ /* 0x000fca00098f0eff */
[----:B------:R-:W5:Y:S01]  /*0870*/  LDG.E.U8 R19, desc[UR4][R16.64] ;  /* 0x0000000410137981 */ /* 0x000f62000c1e1100 */
[----:B--2---:R-:W-:-:S05]  /*0880*/  IMAD R23, R9, R23, RZ ;  /* 0x0000001709177224 */ /* 0x004fca00078e02ff */
[----:B------:R-:W-:-:S05]  /*0890*/  I2FP.F32.S32 R14, R23 ;  /* 0x00000017000e7245 */ /* 0x000fca0000201400 */
[----:B------:R-:W-:Y:S01]  /*08a0*/  FADD R29, R29, R14 ;  /* 0x0000000e1d1d7221 */ /* 0x000fe20000000000 */
[----:B------:R-:W-:-:S04]  /*08b0*/  IADD3 R14, P3, PT, R15, UR6, RZ ;  /* 0x000000060f0e7c10 */ /* 0x000fc8000ff7e0ff */
[----:B------:R-:W-:-:S05]  /*08c0*/  LEA.HI.X.SX32 R15, R15, UR7, 0x1, P3 ;  /* 0x000000070f0f7c11 */ /* 0x000fca00098f0eff */
[----:B------:R0:W2:Y:S01]  /*08d0*/  LDG.E.U8 R23, desc[UR4][R14.64] ;  /* 0x000000040e177981 */ /* 0x0000a2000c1e1100 */
[----:B---3--:R-:W-:-:S05]  /*08e0*/  IMAD R28, R9, R28, RZ ;  /* 0x0000001c091c7224 */ /* 0x008fca00078e02ff */
[----:B------:R-:W-:Y:S02]  /*08f0*/  I2FP.F32.S32 R28, R28 ;  /* 0x0000001c001c7245 */ /* 0x000fe40000201400 */
[----:B0-----:R-:W-:-:S03]  /*0900*/  VIADDMNMX.RELU R15, R25, 0xb, R8, PT ;  /* 0x0000000b190f7846 */ /* 0x001fc60003801108 */
[----:B------:R-:W-:Y:S02]  /*0910*/  FADD R29, R29, R28 ;  /* 0x0000001c1d1d7221 */ /* 0x000fe40000000000 */
[----:B------:R-:W-:Y:S01]  /*0920*/  IMAD R17, R22, UR8, R15 ;  /* 0x0000000816117c24 */ /* 0x000fe2000f8e020f */
[----:B------:R-:W-:-:S04]  /*0930*/  VIADDMNMX.RELU R15, R25, 0xc, R8, PT ;  /* 0x0000000c190f7846 */ /* 0x000fc80003801108 */
[----:B------:R-:W-:Y:S01]  /*0940*/  IADD3 R16, P3, PT, R17, UR6, RZ ;  /* 0x0000000611107c10 */ /* 0x000fe2000ff7e0ff */
[----:B------:R-:W-:-:S03]  /*0950*/  IMAD R15, R22, UR8, R15 ;  /* 0x00000008160f7c24 */ /* 0x000fc6000f8e020f */
[----:B------:R-:W-:Y:S02]  /*0960*/  LEA.HI.X.SX32 R17, R17, UR7, 0x1, P3 ;  /* 0x0000000711117c11 */ /* 0x000fe400098f0eff */
[----:B------:R-:W-:Y:S01]  /*0970*/  IADD3 R14, P3, PT, R15, UR6, RZ ;  /* 0x000000060f0e7c10 */ /* 0x000fe2000ff7e0ff */
[----:B----4-:R-:W-:-:S03]  /*0980*/  IMAD R18, R9, R18, RZ ;  /* 0x0000001209127224 */ /* 0x010fc600078e02ff */
[----:B------:R-:W-:Y:S01]  /*0990*/  LEA.HI.X.SX32 R15, R15, UR7, 0x1, P3 ;  /* 0x000000070f0f7c11 */ /* 0x000fe200098f0eff */
[----:B------:R0:W3:Y:S01]  /*09a0*/  LDG.E.U8 R28, desc[UR4][R16.64] ;  /* 0x00000004101c7981 */ /* 0x0000e2000c1e1100 */
[----:B------:R-:W-:Y:S01]  /*09b0*/  I2FP.F32.S32 R18, R18 ;  /* 0x0000001200127245 */ /* 0x000fe20000201400 */
[----:B-----5:R-:W-:-:S04]  /*09c0*/  IMAD R27, R9, R27, RZ ;  /* 0x0000001b091b7224 */ /* 0x020fc800078e02ff */
[----:B------:R-:W-:Y:S02]  /*09d0*/  FADD R29, R29, R18 ;  /* 0x000000121d1d7221 */ /* 0x000fe40000000000 */
[----:B------:R1:W4:Y:S01]  /*09e0*/  LDG.E.U8 R18, desc[UR4][R14.64] ;  /* 0x000000040e127981 */ /* 0x000322000c1e1100 */
[----:B0-----:R-:W-:-:S05]  /*09f0*/  I2FP.F32.S32 R16, R27 ;  /* 0x0000001b00107245 */ /* 0x001fca0000201400 */
[----:B------:R-:W-:Y:S01]  /*0a00*/  FADD R29, R29, R16 ;  /* 0x000000101d1d7221 */ /* 0x000fe20000000000 */
[----:B-1----:R-:W-:-:S05]  /*0a10*/  VIADDMNMX.RELU R15, R25, 0xd, R8, PT ;  /* 0x0000000d190f7846 */ /* 0x002fca0003801108 */
[----:B------:R-:W-:Y:S01]  /*0a20*/  IMAD R17, R22, UR8, R15 ;  /* 0x0000000816117c24 */ /* 0x000fe2000f8e020f */
[----:B------:R-:W-:-:S04]  /*0a30*/  VIADDMNMX.RELU R15, R25, 0xe, R8, PT ;  /* 0x0000000e190f7846 */ /* 0x000fc80003801108 */
[----:B------:R-:W-:Y:S01]  /*0a40*/  IADD3 R16, P3, PT, R17, UR6, RZ ;  /* 0x0000000611107c10 */ /* 0x000fe2000ff7e0ff */
[----:B------:R-:W-:-:S03]  /*0a50*/  IMAD R19, R9, R19, RZ ;  /* 0x0000001309137224 */ /* 0x000fc600078e02ff */
[----:B------:R-:W-:Y:S02]  /*0a60*/  LEA.HI.X.SX32 R17, R17, UR7, 0x1, P3 ;  /* 0x0000000711117c11 */ /* 0x000fe400098f0eff */
[----:B------:R-:W-:Y:S01]  /*0a70*/  I2FP.F32.S32 R14, R19 ;  /* 0x00000013000e7245 */ /* 0x000fe20000201400 */
[----:B------:R-:W-:Y:S02]  /*0a80*/  IMAD R15, R22, UR8, R15 ;  /* 0x00000008160f7c24 */ /* 0x000fe4000f8e020f */
[----:B------:R0:W5:Y:S02]  /*0a90*/  LDG.E.U8 R27, desc[UR4][R16.64] ;  /* 0x00000004101b7981 */ /* 0x000164000c1e1100 */
[----:B------:R-:W-:Y:S01]  /*0aa0*/  FADD R19, R29, R14 ;  /* 0x0000000e1d137221 */ /* 0x000fe20000000000 */
[----:B------:R-:W-:Y:S02]  /*0ab0*/  VIADDMNMX.RELU R29, R25, 0xf, R8, PT ;  /* 0x0000000f191d7846 */ /* 0x000fe40003801108 */
[----:B------:R-:W-:-:S03]  /*0ac0*/  IADD3 R14, P3, PT, R15, UR6, RZ ;  /* 0x000000060f0e7c10 */ /* 0x000fc6000ff7e0ff */
[----:B------:R-:W-:Y:S01]  /*0ad0*/  IMAD R29, R22, UR8, R29 ;  /* 0x00000008161d7c24 */ /* 0x000fe2000f8e021d */
[----:B------:R-:W-:-:S05]  /*0ae0*/  LEA.HI.X.SX32 R15, R15, UR7, 0x1, P3 ;  /* 0x000000070f0f7c11 */ /* 0x000fca00098f0eff */
[----:B------:R-:W5:Y:S01]  /*0af0*/  LDG.E.U8 R14, desc[UR4][R14.64] ;  /* 0x000000040e0e7981 */ /* 0x000f62000c1e1100 */
[----:B--2---:R-:W-:-:S05]  /*0b00*/  IMAD R23, R9, R23, RZ ;  /* 0x0000001709177224 */ /* 0x004fca00078e02ff */
[----:B0-----:R-:W-:-:S05]  /*0b10*/  I2FP.F32.S32 R16, R23 ;  /* 0x0000001700107245 */ /* 0x001fca0000201400 */
[----:B------:R-:W-:Y:S01]  /*0b20*/  FADD R19, R19, R16 ;  /* 0x0000001013137221 */ /* 0x000fe20000000000 */
[----:B------:R-:W-:-:S04]  /*0b30*/  IADD3 R16, P3, PT, R29, UR6, RZ ;  /* 0x000000061d107c10 */ /* 0x000fc8000ff7e0ff */
[----:B------:R-:W-:-:S05]  /*0b40*/  LEA.HI.X.SX32 R17, R29, UR7, 0x1, P3 ;  /* 0x000000071d117c11 */ /* 0x000fca00098f0eff */
[----:B------:R-:W2:Y:S01]  /*0b50*/  LDG.E.U8 R16, desc[UR4][R16.64] ;  /* 0x0000000410107981 */ /* 0x000ea2000c1e1100 */
[----:B------:R-:W-:Y:S02]  /*0b60*/  VIADD R26, R26, 0x10 ;  /* 0x000000101a1a7836 */ /* 0x000fe40000000000 */
[----:B------:R-:W-:Y:S02]  /*0b70*/  VIADD R24, R24, 0x10 ;  /* 0x0000001018187836 */ /* 0x000fe40000000000 */
[----:B------:R-:W-:Y:S01]  /*0b80*/  VIADD R25, R25, 0x10 ;  /* 0x0000001019197836 */ /* 0x000fe20000000000 */
[----:B------:R-:W-:Y:S01]  /*0b90*/  ISETP.NE.AND P3, PT, R26, RZ, PT ;  /* 0x000000ff1a00720c */ /* 0x000fe20003f65270 */
[----:B---3--:R-:W-:-:S05]  /*0ba0*/  IMAD R28, R9, R28, RZ ;  /* 0x0000001c091c7224 */ /* 0x008fca00078e02ff */
[----:B------:R-:W-:Y:S01]  /*0bb0*/  I2FP.F32.S32 R28, R28 ;  /* 0x0000001c001c7245 */ /* 0x000fe20000201400 */
[----:B----4-:R-:W-:-:S04]  /*0bc0*/  IMAD R18, R9, R18, RZ ;  /* 0x0000001209127224 */ /* 0x010fc800078e02ff */
[----:B------:R-:W-:Y:S01]  /*0bd0*/  FADD R19, R19, R28 ;  /* 0x0000001c13137221 */ /* 0x000fe20000000000 */
[----:B------:R-:W-:-:S05]  /*0be0*/  I2FP.F32.S32 R18, R18 ;  /* 0x0000001200127245 */ /* 0x000fca0000201400 */
[----:B------:R-:W-:Y:S01]  /*0bf0*/  FADD R18, R19, R18 ;  /* 0x0000001213127221 */ /* 0x000fe20000000000 */
[----:B-----5:R-:W-:-:S05]  /*0c00*/  IMAD R27, R9, R27, RZ ;  /* 0x0000001b091b7224 */ /* 0x020fca00078e02ff */
[----:B------:R-:W-:-:S05]  /*0c10*/  I2FP.F32.S32 R27, R27 ;  /* 0x0000001b001b7245 */ /* 0x000fca0000201400 */
[----:B------:R-:W-:Y:S01]  /*0c20*/  FADD R18, R18, R27 ;  /* 0x0000001b12127221 */ /* 0x000fe20000000000 */
[----:B------:R-:W-:-:S05]  /*0c30*/  IMAD R14, R9, R14, RZ ;  /* 0x0000000e090e7224 */ /* 0x000fca00078e02ff */
[----:B------:R-:W-:-:S05]  /*0c40*/  I2FP.F32.S32 R15, R14 ;  /* 0x0000000e000f7245 */ /* 0x000fca0000201400 */
[----:B------:R-:W-:Y:S01]  /*0c50*/  FADD R15, R18, R15 ;  /* 0x0000000f120f7221 */ /* 0x000fe20000000000 */
[----:B--2---:R-:W-:-:S05]  /*0c60*/  IMAD R16, R9, R16, RZ ;  /* 0x0000001009107224 */ /* 0x004fca00078e02ff */
[----:B------:R-:W-:-:S05]  /*0c70*/  I2FP.F32.S32 R16, R16 ;  /* 0x0000001000107245 */ /* 0x000fca0000201400 */
[----:B------:R-:W-:Y:S01]  /*0c80*/  FADD R23, R15, R16 ;  /* 0x000000100f177221 */ /* 0x000fe20000000000 */
[----:B------:R-:W-:Y:S06]  /*0c90*/  @P3 BRA `(.L_x_4) ;  /* 0xfffffff400ec3947 */ /* 0x000fec000383ffff */
[----:B------:R-:W-:-:S07]  /*0ca0*/  VIADD R24, R24, 0xfffffff9 ;  /* 0xfffffff918187836 */ /* 0x000fce0000000000 */
.L_x_3:
[----:B------:R-:W-:-:S13]  /*0cb0*/  ISETP.NE.AND P3, PT, R5, RZ, PT ;  /* 0x000000ff0500720c */ /* 0x000fda0003f65270 */
[----:B------:R-:W-:Y:S05]  /*0cc0*/  @!P3 BRA `(.L_x_5) ;  /* 0x000000080030b947 */ /* 0x000fea0003800000 */
[----:B------:R-:W-:Y:S01]  /*0cd0*/  ISETP.NE.AND P3, PT, R6, RZ, PT ;  /* 0x000000ff0600720c */ /* 0x000fe20003f65270 */
[----:B------:R-:W-:-:S12]  /*0ce0*/  @!P1 BRA `(.L_x_6) ;  /* 0x0000000400109947 */ /* 0x000fd80003800000 */
[----:B------:R-:W0:Y:S01]  /*0cf0*/  LDCU UR6, c[0x0][0x390] ;  /* 0x00007200ff0677ac */ /* 0x000e220008000800 */
[----:B------:R-:W-:Y:S01]  /*0d00*/  IMAD.IADD R29, R3, 0x1, R24 ;  /* 0x00000001031d7824 */ /* 0x000fe200078e0218 */
[----:B------:R-:W1:Y:S04]  /*0d10*/  LDCU.64 UR8, c[0x0][0x380] ;  /* 0x00007000ff0877ac */ /* 0x000e680008000a00 */
[----:B------:R-:W-:-:S05]  /*0d20*/  VIMNMX.RELU R15, PT, PT, R29, R8, PT ;  /* 0x000000081d0f7248 */ /* 0x000fca0003fe1100 */
[----:B0-----:R-:W-:-:S05]  /*0d30*/  IMAD R15, R22, UR6, R15 ;  /* 0x00000006160f7c24 */ /* 0x001fca000f8e020f */
[----:B-1----:R-:W-:-:S04]  /*0d40*/  IADD3 R16, P4, PT, R15, UR8, RZ ;  /* 0x000000080f107c10 */ /* 0x002fc8000ff9e0ff */
[----:B------:R-:W-:-:S05]  /*0d50*/  LEA.HI.X.SX32 R17, R15, UR9, 0x1, P4 ;  /* 0x000000090f117c11 */ /* 0x000fca000a0f0eff */
[----:B------:R0:W2:Y:S01]  /*0d60*/  LDG.E.U8 R25, desc[UR4][R16.64] ;  /* 0x0000000410197981 */ /* 0x0000a2000c1e1100 */
[C-C-:B------:R-:W-:Y:S02]  /*0d70*/  VIADDMNMX.RELU R15, R29.reuse, 0x1, R8.reuse, PT ;  /* 0x000000011d0f7846 */ /* 0x140fe40003801108 */
[C-C-:B------:R-:W-:Y:S02]  /*0d80*/  VIADDMNMX.RELU R19, R29.reuse, 0x2, R8.reuse, PT ;  /* 0x000000021d137846 */ /* 0x140fe40003801108 */
[----:B------:R-:W-:Y:S01]  /*0d90*/  VIADDMNMX.RELU R27, R29, 0x3, R8, PT ;  /* 0x000000031d1b7846 */ /* 0x000fe20003801108 */
[C---:B------:R-:W-:Y:S02]  /*0da0*/  IMAD R15, R22.reuse, UR6, R15 ;  /* 0x00000006160f7c24 */ /* 0x040fe4000f8e020f */
[C---:B------:R-:W-:Y:S02]  /*0db0*/  IMAD R19, R22.reuse, UR6, R19 ;  /* 0x0000000616137c24 */ /* 0x040fe4000f8e0213 */
[----:B------:R-:W-:Y:S01]  /*0dc0*/  IMAD R27, R22, UR6, R27 ;  /* 0x00000006161b7c24 */ /* 0x000fe2000f8e021b */
[----:B------:R-:W-:-:S02]  /*0dd0*/  IADD3 R14, P4, PT, R15, UR8, RZ ;  /* 0x000000080f0e7c10 */ /* 0x000fc4000ff9e0ff */
[----:B------:R-:W-:Y:S02]  /*0de0*/  IADD3 R18, P5, PT, R19, UR8, RZ ;  /* 0x0000000813127c10 */ /* 0x000fe4000ffbe0ff */
[----:B------:R-:W-:Y:S02]  /*0df0*/  LEA.HI.X.SX32 R15, R15, UR9, 0x1, P4 ;  /* 0x000000090f0f7c11 */ /* 0x000fe4000a0f0eff */
[----:B------:R-:W-:Y:S02]  /*0e00*/  LEA.HI.X.SX32 R19, R19, UR9, 0x1, P5 ;  /* 0x0000000913137c11 */ /* 0x000fe4000a8f0eff */
[----:B0-----:R-:W-:Y:S01]  /*0e10*/  VIADDMNMX.RELU R17, R29, 0x4, R8, PT ;  /* 0x000000041d117846 */ /* 0x001fe20003801108 */
[----:B------:R0:W3:Y:S04]  /*0e20*/  LDG.E.U8 R28, desc[UR4][R14.64] ;  /* 0x000000040e1c7981 */ /* 0x0000e8000c1e1100 */
[----:B------:R1:W4:Y:S01]  /*0e30*/  LDG.E.U8 R26, desc[UR4][R18.64] ;  /* 0x00000004121a7981 */ /* 0x000322000c1e1100 */
[----:B------:R-:W-:Y:S01]  /*0e40*/  IMAD R17, R22, UR6, R17 ;  /* 0x0000000616117c24 */ /* 0x000fe2000f8e0211 */
[----:B0-----:R-:W-:-:S04]  /*0e50*/  IADD3 R14, P4, PT, R27, UR8, RZ ;  /* 0x000000081b0e7c10 */ /* 0x001fc8000ff9e0ff */
[----:B------:R-:W-:Y:S02]  /*0e60*/  LEA.HI.X.SX32 R15, R27, UR9, 0x1, P4 ;  /* 0x000000091b0f7c11 */ /* 0x000fe4000a0f0eff */
[--C-:B-1----:R-:W-:Y:S02]  /*0e70*/  VIADDMNMX.RELU R19, R29, 0x5, R8.reuse, PT ;  /* 0x000000051d137846 */ /* 0x102fe40003801108 */
[C---:B------:R-:W-:Y:S01]  /*0e80*/  IADD3 R16, P4, PT, R17.reuse, UR8, RZ ;  /* 0x0000000811107c10 */ /* 0x040fe2000ff9e0ff */
[----:B------:R0:W5:Y:S02]  /*0e90*/  LDG.E.U8 R27, desc[UR4][R14.64] ;  /* 0x000000040e1b7981 */ /* 0x000164000c1e1100 */
[----:B------:R-:W-:Y:S01]  /*0ea0*/  IMAD R19, R22, UR6, R19 ;  /* 0x0000000616137c24 */ /* 0x000fe2000f8e0213 */
[----:B------:R-:W-:Y:S02]  /*0eb0*/  LEA.HI.X.SX32 R17, R17, UR9, 0x1, P4 ;  /* 0x0000000911117c11 */ /* 0x000fe4000a0f0eff */
[----:B0-----:R-:W-:-:S03]  /*0ec0*/  VIADDMNMX.RELU R15, R29, 0x6, R8, PT ;  /* 0x000000061d0f7846 */ /* 0x001fc60003801108 */
[----:B------:R-:W5:Y:S01]  /*0ed0*/  LDG.E.U8 R16, desc[UR4][R16.64] ;  /* 0x0000000410107981 */ /* 0x000f62000c1e1100 */
[----:B------:R-:W-:Y:S01]  /*0ee0*/  IADD3 R18, P4, PT, R19, UR8, RZ ;  /* 0x0000000813127c10 */ /* 0x000fe2000ff9e0ff */
[----:B------:R-:W-:-:S03]  /*0ef0*/  IMAD R15, R22, UR6, R15 ;  /* 0x00000006160f7c24 */ /* 0x000fc6000f8e020f */
[----:B------:R-:W-:Y:S02]  /*0f00*/  LEA.HI.X.SX32 R19, R19, UR9, 0x1, P4 ;  /* 0x0000000913137c11 */ /* 0x000fe4000a0f0eff */
[----:B------:R-:W-:-:S03]  /*0f10*/  VIADDMNMX.RELU R29, R29, 0x7, R8, PT ;  /* 0x000000071d1d7846 */ /* 0x000fc60003801108 */
[----:B------:R-:W5:Y:S02]  /*0f20*/  LDG.E.U8 R18, desc[UR4][R18.64] ;  /* 0x0000000412127981 */ /* 0x000f64000c1e1100 */
[----:B------:R-:W-:Y:S02]  /*0f30*/  IMAD R29, R22, UR6, R29 ;  /* 0x00000006161d7c24 */ /* 0x000fe4000f8e021d */
[----:B--2---:R-:W-:-:S05]  /*0f40*/  IMAD R25, R9, R25, RZ ;  /* 0x0000001909197224 */ /* 0x004fca00078e02ff */
[----:B------:R-:W-:-:S05]  /*0f50*/  I2FP.F32.S32 R14, R25 ;  /* 0x00000019000e7245 */ /* 0x000fca0000201400 */
[----:B------:R-:W-:Y:S01]  /*0f60*/  FADD R23, R23, R14 ;  /* 0x0000000e17177221 */ /* 0x000fe20000000000 */
[----:B------:R-:W-:-:S04]  /*0f70*/  IADD3 R14, P4, PT, R15, UR8, RZ ;  /* 0x000000080f0e7c10 */ /* 0x000fc8000ff9e0ff */
[----:B------:R-:W-:-:S05]  /*0f80*/  LEA.HI.X.SX32 R15, R15, UR9, 0x1, P4 ;  /* 0x000000090f0f7c11 */ /* 0x000fca000a0f0eff */
[----:B------:R0:W2:Y:S02]  /*0f90*/  LDG.E.U8 R17, desc[UR4][R14.64] ;  /* 0x000000040e117981 */ /* 0x0000a4000c1e1100 */
[----:B0-----:R-:W-:-:S04]  /*0fa0*/  IADD3 R14, P4, PT, R29, UR8, RZ ;  /* 0x000000081d0e7c10 */ /* 0x001fc8000ff9e0ff */
[----:B------:R-:W-:-:S05]  /*0fb0*/  LEA.HI.X.SX32 R15, R29, UR9, 0x1, P4 ;  /* 0x000000091d0f7c11 */ /* 0x000fca000a0f0eff */
[----:B------:R0:W2:Y:S01]  /*0fc0*/  LDG.E.U8 R19, desc[UR4][R14.64] ;  /* 0x000000040e137981 */ /* 0x0000a2000c1e1100 */
[C---:B---3--:R-:W-:Y:S02]  /*0fd0*/  IMAD R28, R9.reuse, R28, RZ ;  /* 0x0000001c091c7224 */ /* 0x048fe400078e02ff */
[C---:B----4-:R-:W-:Y:S02]  /*0fe0*/  IMAD R26, R9.reuse, R26, RZ ;  /* 0x0000001a091a7224 */ /* 0x050fe400078e02ff */
[----:B-----5:R-:W-:Y:S01]  /*0ff0*/  IMAD R27, R9, R27, RZ ;  /* 0x0000001b091b7224 */ /* 0x020fe200078e02ff */
[----:B------:R-:W-:Y:S01]  /*1000*/  I2FP.F32.S32 R28, R28 ;  /* 0x0000001c001c7245 */ /* 0x000fe20000201400 */
[----:B------:R-:W-:Y:S01]  /*1010*/  VIADD R24, R24, 0x8 ;  /* 0x0000000818187836 */ /* 0x000fe20000000000 */
[----:B------:R-:W-:-:S03]  /*1020*/  I2FP.F32.S32 R26, R26 ;  /* 0x0000001a001a7245 */ /* 0x000fc60000201400 */
[----:B------:R-:W-:Y:S01]  /*1030*/  FADD R23, R23, R28 ;  /* 0x0000001c17177221 */ /* 0x000fe20000000000 */
[----:B------:R-:W-:Y:S01]  /*1040*/  IMAD R25, R9, R16, RZ ;  /* 0x0000001009197224 */ /* 0x000fe200078e02ff */
[----:B------:R-:W-:Y:S02]  /*1050*/  I2FP.F32.S32 R16, R27 ;  /* 0x0000001b00107245 */ /* 0x000fe40000201400 */
[----:B------:R-:W-:Y:S02]  /*1060*/  FADD R23, R23, R26 ;  /* 0x0000001a17177221 */ /* 0x000fe40000000000 */
[----:B------:R-:W-:Y:S02]  /*1070*/  I2FP.F32.S32 R25, R25 ;  /* 0x0000001900197245 */ /* 0x000fe40000201400 */
[----:B------:R-:W-:Y:S01]  /*1080*/  FADD R16, R23, R16 ;  /* 0x0000001017107221 */ /* 0x000fe20000000000 */
[----:B------:R-:W-:-:S03]  /*1090*/  IMAD R18, R9, R18, RZ ;  /* 0x0000001209127224 */ /* 0x000fc600078e02ff */
[----:B------:R-:W-:Y:S02]  /*10a0*/  FADD R16, R16, R25 ;  /* 0x0000001910107221 */ /* 0x000fe40000000000 */
[----:B0-----:R-:W-:-:S05]  /*10b0*/  I2FP.F32.S32 R15, R18 ;  /* 0x00000012000f7245 */ /* 0x001fca0000201400 */
[----:B------:R-:W-:Y:S01]  /*10c0*/  FADD R15, R16, R15 ;  /* 0x0000000f100f7221 */ /* 0x000fe20000000000 */
[----:B--2---:R-:W-:-:S05]  /*10d0*/  IMAD R17, R9, R17, RZ ;  /* 0x0000001109117224 */ /* 0x004fca00078e02ff */
[----:B------:R-:W-:-:S05]  /*10e0*/  I2FP.F32.S32 R14, R17 ;  /* 0x00000011000e7245 */ /* 0x000fca0000201400 */
[----:B------:R-:W-:Y:S01]  /*10f0*/  FADD R14, R15, R14 ;  /* 0x0000000e0f0e7221 */ /* 0x000fe20000000000 */
[----:B------:R-:W-:-:S05]  /*1100*/  IMAD R19, R9, R19, RZ ;  /* 0x0000001309137224 */ /* 0x000fca00078e02ff */
[----:B------:R-:W-:-:S05]  /*1110*/  I2FP.F32.S32 R19, R19 ;  /* 0x0000001300137245 */ /* 0x000fca0000201400 */
[----:B------:R-:W-:-:S07]  /*1120*/  FADD R23, R14, R19 ;  /* 0x000000130e177221 */ /* 0x000fce0000000000 */
.L_x_6:
[----:B------:R-:W-:Y:S05]  /*1130*/  @!P3 BRA `(.L_x_5) ;  /* 0x000000040014b947 */ /* 0x000fea0003800000 */
[----:B------:R-:W-:Y:S01]  /*1140*/  ISETP.NE.AND P3, PT, R20, RZ, PT ;  /* 0x000000ff1400720c */ /* 0x000fe20003f65270 */
[----:B------:R-:W-:-:S12]  /*1150*/  @!P2 BRA `(.L_x_7) ;  /* 0x000000000090a947 */ /* 0x000fd80003800000 */
[----:B------:R-:W0:Y:S01]  /*1160*/  LDCU UR6, c[0x0][0x390] ;  /* 0x00007200ff0677ac */ /* 0x000e220008000800 */
[----:B------:R-:W-:Y:S01]  /*1170*/  IMAD.IADD R15, R3, 0x1, R24 ;  /* 0x00000001030f7824 */ /* 0x000fe200078e0218 */
[----:B------:R-:W1:Y:S04]  /*1180*/  LDCU.64 UR8, c[0x0][0x380] ;  /* 0x00007000ff0877ac */ /* 0x000e680008000a00 */
[C---:B------:R-:W-:Y:S02]  /*1190*/  VIMNMX.RELU R17, PT, PT, R15.reuse, R8, PT ;  /* 0x000000080f117248 */ /* 0x040fe40003fe1100 */
[----:B------:R-:W-:-:S03]  /*11a0*/  VIADDMNMX.RELU R19, R15, 0x1, R8, PT ;  /* 0x000000010f137846 */ /* 0x000fc60003801108 */
[C---:B0-----:R-:W-:Y:S01]  /*11b0*/  IMAD R16, R22.reuse, UR6, R17 ;  /* 0x0000000616107c24 */ /* 0x041fe2000f8e0211 */
[C-C-:B------:R-:W-:Y:S01]  /*11c0*/  VIADDMNMX.RELU R17, R15.reuse, 0x2, R8.reuse, PT ;  /* 0x000000020f117846 */ /* 0x140fe20003801108 */
[----:B------:R-:W-:Y:S01]  /*11d0*/  IMAD R14, R22, UR6, R19 ;  /* 0x00000006160e7c24 */ /* 0x000fe2000f8e0213 */
[----:B------:R-:W-:Y:S02]  /*11e0*/  VIADDMNMX.RELU R15, R15, 0x3, R8, PT ;  /* 0x000000030f0f7846 */ /* 0x000fe40003801108 */
[----:B-1----:R-:W-:Y:S01]  /*11f0*/  IADD3 R26, P5, PT, R16, UR8, RZ ;  /* 0x00000008101a7c10 */ /* 0x002fe2000ffbe0ff */
[----:B------:R-:W-:Y:S01]  /*1200*/  IMAD R17, R22, UR6, R17 ;  /* 0x0000000616117c24 */ /* 0x000fe2000f8e0211 */
[----:B------:R-:W-:Y:S01]  /*1210*/  IADD3 R18, P4, PT, R14, UR8, RZ ;  /* 0x000000080e127c10 */ /* 0x000fe2000ff9e0ff */
[----:B------:R-:W-:Y:S01]  /*1220*/  IMAD R15, R22, UR6, R15 ;  /* 0x00000006160f7c24 */ /* 0x000fe2000f8e020f */
[----:B------:R-:W-:Y:S02]  /*1230*/  LEA.HI.X.SX32 R27, R16, UR9, 0x1, P5 ;  /* 0x00000009101b7c11 */ /* 0x000fe4000a8f0eff */
[----:B------:R-:W-:-:S02]  /*1240*/  IADD3 R16, P5, PT, R17, UR8, RZ ;  /* 0x0000000811107c10 */ /* 0x000fc4000ffbe0ff */
[----:B------:R-:W-:Y:S01]  /*1250*/  LEA.HI.X.SX32 R19, R14, UR9, 0x1, P4 ;  /* 0x000000090e137c11 */ /* 0x000fe2000a0f0eff */
[----:B------:R-:W2:Y:S01]  /*1260*/  LDG.E.U8 R26, desc[UR4][R26.64] ;  /* 0x000000041a1a7981 */ /* 0x000ea2000c1e1100 */
[----:B------:R-:W-:Y:S02]  /*1270*/  LEA.HI.X.SX32 R17, R17, UR9, 0x1, P5 ;  /* 0x0000000911117c11 */ /* 0x000fe4000a8f0eff */
[C---:B------:R-:W-:Y:S01]  /*1280*/  IADD3 R14, P4, PT, R15.reuse, UR8, RZ ;  /* 0x000000080f0e7c10 */ /* 0x040fe2000ff9e0ff */
[----:B------:R-:W3:Y:S03]  /*1290*/  LDG.E.U8 R18, desc[UR4][R18.64] ;  /* 0x0000000412127981 */ /* 0x000ee6000c1e1100 */
[----:B------:R-:W-:Y:S01]  /*12a0*/  LEA.HI.X.SX32 R15, R15, UR9, 0x1, P4 ;  /* 0x000000090f0f7c11 */ /* 0x000fe2000a0f0eff */
[----:B------:R-:W4:Y:S04]  /*12b0*/  LDG.E.U8 R16, desc[UR4][R16.64] ;  /* 0x0000000410107981 */ /* 0x000f28000c1e1100 */
[----:B------:R-:W5:Y:S01]  /*12c0*/  LDG.E.U8 R14, desc[UR4][R14.64] ;  /* 0x000000040e0e7981 */ /* 0x000f62000c1e1100 */
[----:B------:R-:W-:-:S02]  /*12d0*/  VIADD R24, R24, 0x4 ;  /* 0x0000000418187836 */ /* 0x000fc40000000000 */
[C---:B--2---:R-:W-:Y:S02]  /*12e0*/  IMAD R25, R9.reuse, R26, RZ ;  /* 0x0000001a09197224 */ /* 0x044fe400078e02ff */
[----:B---3--:R-:W-:-:S03]  /*12f0*/  IMAD R29, R9, R18, RZ ;  /* 0x00000012091d7224 */ /* 0x008fc600078e02ff */
[----:B------:R-:W-:Y:S01]  /*1300*/  I2FP.F32.S32 R28, R25 ;  /* 0x00000019001c7245 */ /* 0x000fe20000201400 */
[----:B----4-:R-:W-:Y:S01]  /*1310*/  IMAD R25, R9, R16, RZ ;  /* 0x0000001009197224 */ /* 0x010fe200078e02ff */
[----:B------:R-:W-:-:S03]  /*1320*/  I2FP.F32.S32 R29, R29 ;  /* 0x0000001d001d7245 */ /* 0x000fc60000201400 */
[----:B------:R-:W-:Y:S01]  /*1330*/  FADD R28, R23, R28 ;  /* 0x0000001c171c7221 */ /* 0x000fe20000000000 */
[----:B-----5:R-:W-:Y:S01]  /*1340*/  IMAD R23, R9, R14, RZ ;  /* 0x0000000e09177224 */ /* 0x020fe200078e02ff */
[----:B------:R-:W-:Y:S02]  /*1350*/  I2FP.F32.S32 R25, R25 ;  /* 0x0000001900197245 */ /* 0x000fe40000201400 */
[----:B------:R-:W-:Y:S02]  /*1360*/  FADD R28, R28, R29 ;  /* 0x0000001d1c1c7221 */ /* 0x000fe40000000000 */
[----:B------:R-:W-:Y:S02]  /*1370*/  I2FP.F32.S32 R16, R23 ;  /* 0x0000001700107245 */ /* 0x000fe40000201400 */
[----:B------:R-:W-:-:S04]  /*1380*/  FADD R25, R28, R25 ;  /* 0x000000191c197221 */ /* 0x000fc80000000000 */
[----:B------:R-:W-:-:S07]  /*1390*/  FADD R23, R25, R16 ;  /* 0x0000001019177221 */ /* 0x000fce0000000000 */
.L_x_7:
[----:B------:R-:W-:Y:S05]  /*13a0*/  @!P3 BRA `(.L_x_5) ;  /* 0x000000000078b947 */ /* 0x000fea0003800000 */
[----:B------:R-:W0:Y:S01]  /*13b0*/  LDCU UR6, c[0x0][0x390] ;  /* 0x00007200ff0677ac */ /* 0x000e220008000800 */
[----:B------:R-:W-:Y:S01]  /*13c0*/  IMAD.IADD R17, R3, 0x1, R24 ;  /* 0x0000000103117824 */ /* 0x000fe200078e0218 */
[----:B------:R-:W1:Y:S04]  /*13d0*/  LDCU.64 UR8, c[0x0][0x380] ;  /* 0x00007000ff0877ac */ /* 0x000e680008000a00 */
[----:B------:R-:W-:-:S05]  /*13e0*/  VIMNMX.RELU R15, PT, PT, R17, R8, PT ;  /* 0x00000008110f7248 */ /* 0x000fca0003fe1100 */
[----:B0-----:R-:W-:-:S05]  /*13f0*/  IMAD R15, R22, UR6, R15 ;  /* 0x00000006160f7c24 */ /* 0x001fca000f8e020f */
[----:B-1----:R-:W-:-:S04]  /*1400*/  IADD3 R14, P3, PT, R15, UR8, RZ ;  /* 0x000000080f0e7c10 */ /* 0x002fc8000ff7e0ff */
[----:B------:R-:W-:-:S05]  /*1410*/  LEA.HI.X.SX32 R15, R15, UR9, 0x1, P3 ;  /* 0x000000090f0f7c11 */ /* 0x000fca00098f0eff */
[----:B------:R-:W2:Y:S01]  /*1420*/  LDG.E.U8 R14, desc[UR4][R14.64] ;  /* 0x000000040e0e7981 */ /* 0x000ea2000c1e1100 */
[----:B------:R-:W-:Y:S01]  /*1430*/  ISETP.NE.AND P3, PT, R20, 0x1, PT ;  /* 0x000000011400780c */ /* 0x000fe20003f65270 */
[----:B--2---:R-:W-:-:S05]  /*1440*/  IMAD R16, R9, R14, RZ ;  /* 0x0000000e09107224 */ /* 0x004fca00078e02ff */
[----:B------:R-:W-:-:S05]  /*1450*/  I2FP.F32.S32 R16, R16 ;  /* 0x0000001000107245 */ /* 0x000fca0000201400 */
[----:B------:R-:W-:Y:S02]  /*1460*/  FADD R23, R23, R16 ;  /* 0x0000001017177221 */ /* 0x000fe40000000000 */
[----:B------:R-:W-:Y:S05]  /*1470*/  @!P3 BRA `(.L_x_5) ;  /* 0x000000000044b947 */ /* 0x000fea0003800000 */
[----:B------:R-:W-:Y:S02]  /*1480*/  ISETP.NE.AND P3, PT, R20, 0x2, PT ;  /* 0x000000021400780c */ /* 0x000fe40003f65270 */
[----:B------:R-:W-:-:S05]  /*1490*/  VIADDMNMX.RELU R15, R17, 0x1, R8, PT ;  /* 0x00000001110f7846 */ /* 0x000fca0003801108 */
[----:B------:R-:W-:-:S05]  /*14a0*/  IMAD R15, R22, UR6, R15 ;  /* 0x00000006160f7c24 */ /* 0x000fca000f8e020f */
[----:B------:R-:W-:Y:S02]  /*14b0*/  IADD3 R16, P4, PT, R15, UR8, RZ ;  /* 0x000000080f107c10 */ /* 0x000fe4000ff9e0ff */
[----:B------:R-:W-:-:S05]  /*14c0*/  @P3 VIADDMNMX.RELU R17, R17, 0x2, R8, PT ;  /* 0x0000000211113846 */ /* 0x000fca0003801108 */
[----:B------:R-:W-:Y:S01]  /*14d0*/  @P3 IMAD R22, R22, UR6, R17 ;  /* 0x0000000616163c24 */ /* 0x000fe2000f8e0211 */
[----:B------:R-:W-:-:S04]  /*14e0*/  LEA.HI.X.SX32 R17, R15, UR9, 0x1, P4 ;  /* 0x000000090f117c11 */ /* 0x000fc8000a0f0eff */
[C---:B------:R-:W-:Y:S01]  /*14f0*/  @P3 IADD3 R14, P4, PT, R22.reuse, UR8, RZ ;  /* 0x00000008160e3c10 */ /* 0x040fe2000ff9e0ff */
[----:B------:R-:W2:Y:S03]  /*1500*/  LDG.E.U8 R16, desc[UR4][R16.64] ;  /* 0x0000000410107981 */ /* 0x000ea6000c1e1100 */
[----:B------:R-:W-:-:S05]  /*1510*/  @P3 LEA.HI.X.SX32 R15, R22, UR9, 0x1, P4 ;  /* 0x00000009160f3c11 */ /* 0x000fca000a0f0eff */
[----:B------:R-:W3:Y:S01]  /*1520*/  @P3 LDG.E.U8 R14, desc[UR4][R14.64] ;  /* 0x000000040e0e3981 */ /* 0x000ee2000c1e1100 */
[----:B--2---:R-:W-:-:S05]  /*1530*/  IMAD R18, R9, R16, RZ ;  /* 0x0000001009127224 */ /* 0x004fca00078e02ff */
[----:B------:R-:W-:Y:S01]  /*1540*/  I2FP.F32.S32 R18, R18 ;  /* 0x0000001200127245 */ /* 0x000fe20000201400 */
[----:B---3--:R-:W-:-:S04]  /*1550*/  @P3 IMAD R19, R9, R14, RZ ;  /* 0x0000000e09133224 */ /* 0x008fc800078e02ff */
[----:B------:R-:W-:Y:S01]  /*1560*/  FADD R23, R23, R18 ;  /* 0x0000001217177221 */ /* 0x000fe20000000000 */
[----:B------:R-:W-:-:S05]  /*1570*/  @P3 I2FP.F32.S32 R22, R19 ;  /* 0x0000001300163245 */ /* 0x000fca0000201400 */
[----:B------:R-:W-:-:S07]  /*1580*/  @P3 FADD R23, R23, R22 ;  /* 0x0000001617173221 */ /* 0x000fce0000000000 */
.L_x_5:
[----:B------:R-:W-:Y:S05]  /*1590*/  @P0 BRA `(.L_x_8) ;  /* 0xffffffec007c0947 */ /* 0x000fea000383ffff */
.L_x_2:
[----:B------:R-:W0:Y:S01]  /*15a0*/  LDCU UR8, c[0x0][0x390] ;  /* 0x00007200ff0877ac */ /* 0x000e220008000800 */
[----:B------:R-:W1:Y:S01]  /*15b0*/  F2I.U32.TRUNC.NTZ R23, R23 ;  /* 0x0000001700177305 */ /* 0x000e62000020f000 */
[----:B------:R-:W2:Y:S01]  /*15c0*/  LDCU.64 UR6, c[0x0][0x388] ;  /* 0x00007100ff0677ac */ /* 0x000ea20008000a00 */
[----:B0-----:R-:W-:-:S05]  /*15d0*/  IMAD R0, R0, UR8, R3 ;  /* 0x0000000800007c24 */ /* 0x001fca000f8e0203 */
[----:B--2---:R-:W-:-:S04]  /*15e0*/  IADD3 R2, P0, PT, R0, UR6, RZ ;  /* 0x0000000600027c10 */ /* 0x004fc8000ff1e0ff */
[----:B------:R-:W-:-:S05]  /*15f0*/  LEA.HI.X.SX32 R3, R0, UR7, 0x1, P0 ;  /* 0x0000000700037c11 */ /* 0x000fca00080f0eff */
[----:B-1----:R-:W-:Y:S01]  /*1600*/  STG.E.U8 desc[UR4][R2.64], R23 ;  /* 0x0000001702007986 */ /* 0x002fe2000c101104 */
[----:B------:R-:W-:Y:S05]  /*1610*/  EXIT ;  /* 0x000000000000794d */ /* 0x000fea0003800000 */
        .weak           $__internal_0_$__cuda_sm20_rcp_rn_f32_slowpath
        .type           $__internal_0_$__cuda_sm20_rcp_rn_f32_slowpath,@function
        .size           $__internal_0_$__cuda_sm20_rcp_rn_f32_slowpath,(.L_x_13 - $__internal_0_$__cuda_sm20_rcp_rn_f32_slowpath)
$__internal_0_$__cuda_sm20_rcp_rn_f32_slowpath:
[----:B------:R-:W-:-:S05]  /*1620*/  IMAD.SHL.U32 R5, R2, 0x2, RZ ;  /* 0x0000000202057824 */ /* 0x000fca00078e00ff */
[----:B------:R-:W-:-:S04]  /*1630*/  SHF.R.U32.HI R5, RZ, 0x18, R5 ;  /* 0x00000018ff057819 */ /* 0x000fc80000011605 */
[----:B------:R-:W-:-:S13]  /*1640*/  ISETP.NE.U32.AND P0, PT, R5, RZ, PT ;  /* 0x000000ff0500720c */ /* 0x000fda0003f05070 */
[----:B------:R-:W-:Y:S05]  /*1650*/  @P0 BRA `(.L_x_9) ;  /* 0x00000000002c0947 */ /* 0x000fea0003800000 */
[----:B------:R-:W-:-:S05]  /*1660*/  IMAD.SHL.U32 R5, R2, 0x2, RZ ;  /* 0x0000000202057824 */ /* 0x000fca00078e00ff */
[----:B------:R-:W-:-:S13]  /*1670*/  ISETP.NE.AND P0, PT, R5, RZ, PT ;  /* 0x000000ff0500720c */ /* 0x000fda0003f05270 */
[----:B------:R2:W3:Y:S01]  /*1680*/  @!P0 MUFU.RCP R5, R2 ;  /* 0x0000000200058308 */ /* 0x0004e20000001000 */
[----:B------:R-:W-:Y:S05]  /*1690*/  @!P0 BRA `(.L_x_10) ;  /* 0x0000000000a48947 */ /* 0x000fea0003800000 */
[----:B------:R-:W-:-:S04]  /*16a0*/  FFMA R6, R2, 1.84467440737095516160e+19, RZ ;  /* 0x5f80000002067823 */ /* 0x000fc800000000ff */
[----:B---3--:R-:W2:Y:S02]  /*16b0*/  MUFU.RCP R5, R6 ;  /* 0x0000000600057308 */ /* 0x008ea40000001000 */
[----:B--2---:R-:W-:-:S04]  /*16c0*/  FFMA R2, R6, R5, -1 ;  /* 0xbf80000006027423 */ /* 0x004fc80000000005 */
[----:B------:R-:W-:-:S04]  /*16d0*/  FADD.FTZ R2, -R2, -RZ ;  /* 0x800000ff02027221 */ /* 0x000fc80000010100 */
[----:B------:R-:W-:-:S04]  /*16e0*/  FFMA R2, R5, R2, R5 ;  /* 0x0000000205027223 */ /* 0x000fc80000000005 */
[----:B------:R-:W-:Y:S01]  /*16f0*/  FFMA R5, R2, 1.84467440737095516160e+19, RZ ;  /* 0x5f80000002057823 */ /* 0x000fe200000000ff */
[----:B------:R-:W-:Y:S06]  /*1700*/  BRA `(.L_x_10) ;  /* 0x0000000000887947 */ /* 0x000fec0003800000 */
.L_x_9:
[----:B------:R-:W-:-:S05]  /*1710*/  VIADD R6, R5, 0xffffff03 ;  /* 0xffffff0305067836 */ /* 0x000fca0000000000 */
[----:B------:R-:W-:-:S13]  /*1720*/  ISETP.GT.U32.AND P0, PT, R6, 0x1, PT ;  /* 0x000000010600780c */ /* 0x000fda0003f04070 */
[----:B------:R-:W-:Y:S05]  /*1730*/  @P0 BRA `(.L_x_11) ;  /* 0x0000000000780947 */ /* 0x000fea0003800000 */
[----:B------:R-:W-:Y:S01]  /*1740*/  LOP3.LUT R7, R2, 0x7fffff, RZ, 0xc0, !PT ;  /* 0x007fffff02077812 */ /* 0x000fe200078ec0ff */
[----:B------:R-:W-:-:S03]  /*1750*/  IMAD.MOV.U32 R11, RZ, RZ, 0x3 ;  /* 0x00000003ff0b7424 */ /* 0x000fc600078e00ff */
[----:B------:R-:W-:Y:S02]  /*1760*/  LOP3.LUT R7, R7, 0x3f800000, RZ, 0xfc, !PT ;  /* 0x3f80000007077812 */ /* 0x000fe400078efcff */
[----:B------:R-:W-:Y:S02]  /*1770*/  SHF.L.U32 R12, R11, R6, RZ ;  /* 0x000000060b0c7219 */ /* 0x000fe400000006ff */
[----:B------:R-:W0:Y:S02]  /*1780*/  MUFU.RCP R8, R7 ;  /* 0x0000000700087308 */ /* 0x000e240000001000 */
[----:B0-----:R-:W-:-:S04]  /*1790*/  FFMA R9, R7, R8, -1 ;  /* 0xbf80000007097423 */ /* 0x001fc80000000008 */
[----:B------:R-:W-:-:S04]  /*17a0*/  FADD.FTZ R9, -R9, -RZ ;  /* 0x800000ff09097221 */ /* 0x000fc80000010100 */
[CCC-:B------:R-:W-:Y:S01]  /*17b0*/  FFMA.RM R10, R8.reuse, R9.reuse, R8.reuse ;  /* 0x00000009080a7223 */ /* 0x1c0fe20000004008 */
[----:B------:R-:W-:-:S04]  /*17c0*/  FFMA.RP R9, R8, R9, R8 ;  /* 0x0000000908097223 */ /* 0x000fc80000008008 */
[C---:B------:R-:W-:Y:S02]  /*17d0*/  LOP3.LUT R8, R10.reuse, 0x7fffff, RZ, 0xc0, !PT ;  /* 0x007fffff0a087812 */ /* 0x040fe400078ec0ff */
[----:B------:R-:W-:Y:S02]  /*17e0*/  FSETP.NEU.FTZ.AND P0, PT, R10, R9, PT ;  /* 0x000000090a00720b */ /* 0x000fe40003f1d000 */
[----:B------:R-:W-:Y:S02]  /*17f0*/  LOP3.LUT R9, R8, 0x800000, RZ, 0xfc, !PT ;  /* 0x0080000008097812 */ /* 0x000fe400078efcff */
[----:B------:R-:W-:Y:S02]  /*1800*/  SEL R8, RZ, 0xffffffff, !P0 ;  /* 0xffffffffff087807 */ /* 0x000fe40004000000 */
[----:B------:R-:W-:-:S03]  /*1810*/  LOP3.LUT R7, R12, R9, RZ, 0xc0, !PT ;  /* 0x000000090c077212 */ /* 0x000fc600078ec0ff */
[----:B------:R-:W-:Y:S01]  /*1820*/  IMAD.MOV R8, RZ, RZ, -R8 ;  /* 0x000000ffff087224 */ /* 0x000fe200078e0a08 */
[----:B------:R-:W-:-:S04]  /*1830*/  SHF.R.U32.HI R7, RZ, R6, R7 ;  /* 0x00000006ff077219 */ /* 0x000fc80000011607 */
[----:B------:R-:W-:Y:S02]  /*1840*/  LOP3.LUT P1, RZ, R8, R6, R9, 0xf8, !PT ;  /* 0x0000000608ff7212 */ /* 0x000fe4000782f809 */
[C---:B------:R-:W-:Y:S02]  /*1850*/  LOP3.LUT P0, RZ, R7.reuse, 0x1, RZ, 0xc0, !PT ;  /* 0x0000000107ff7812 */ /* 0x040fe4000780c0ff */
[----:B------:R-:W-:-:S04]  /*1860*/  LOP3.LUT P2, RZ, R7, 0x2, RZ, 0xc0, !PT ;  /* 0x0000000207ff7812 */ /* 0x000fc8000784c0ff */
[----:B------:R-:W-:Y:S02]  /*1870*/  PLOP3.LUT P0, PT, P0, P1, P2, 0xe0, 0x0 ;  /* 0x000000000000781c */ /* 0x000fe40000703c20 */
[----:B------:R-:W-:Y:S02]  /*1880*/  LOP3.LUT P1, RZ, R2, 0x7fffff, RZ, 0xc0, !PT ;  /* 0x007fffff02ff7812 */ /* 0x000fe4000782c0ff */
[----:B------:R-:W-:-:S05]  /*1890*/  SEL R6, RZ, 0x1, !P0 ;  /* 0x00000001ff067807 */ /* 0x000fca0004000000 */
[----:B------:R-:W-:-:S05]  /*18a0*/  IMAD.MOV R6, RZ, RZ, -R6 ;  /* 0x000000ffff067224 */ /* 0x000fca00078e0a06 */
[----:B------:R-:W-:Y:S01]  /*18b0*/  ISETP.GE.AND P0, PT, R6, RZ, PT ;  /* 0x000000ff0600720c */ /* 0x000fe20003f06270 */
[----:B------:R-:W-:-:S05]  /*18c0*/  VIADD R6, R5, 0xffffff04 ;  /* 0xffffff0405067836 */ /* 0x000fca0000000000 */
[----:B------:R-:W-:-:S07]  /*18d0*/  SHF.R.U32.HI R5, RZ, R6, R9 ;  /* 0x00000006ff057219 */ /* 0x000fce0000011609 */
[----:B------:R-:W-:-:S04]  /*18e0*/  @!P0 VIADD R5, R5, 0x1 ;  /* 0x0000000105058836 */ /* 0x000fc80000000000 */
[----:B------:R-:W-:-:S05]  /*18f0*/  @!P1 IMAD.SHL.U32 R5, R5, 0x2, RZ ;  /* 0x0000000205059824 */ /* 0x000fca00078e00ff */
[----:B------:R-:W-:Y:S01]  /*1900*/  LOP3.LUT R5, R5, 0x80000000, R2, 0xf8, !PT ;  /* 0x8000000005057812 */ /* 0x000fe200078ef802 */
[----:B------:R-:W-:Y:S06]  /*1910*/  BRA `(.L_x_10) ;  /* 0x0000000000047947 */ /* 0x000fec0003800000 */
.L_x_11:
[----:B------:R0:W1:Y:S02]  /*1920*/  MUFU.RCP R5, R2 ;  /* 0x0000000200057308 */ /* 0x0000640000001000 */
.L_x_10:
[----:B-1-3--:R-:W-:Y:S02]  /*1930*/  IMAD.MOV.U32 R9, RZ, RZ, R5 ;  /* 0x000000ffff097224 */ /* 0x00afe400078e0005 */
[----:B------:R-:W-:-:S04]  /*1940*/  IMAD.MOV.U32 R5, RZ, RZ, 0x0 ;  /* 0x00000000ff057424 */ /* 0x000fc800078e00ff */
[----:B0-2---:R-:W-:Y:S05]  /*1950*/  RET.REL.NODEC R4 `(_Z15imageBlurKernelPhS_iii) ;  /* 0xffffffe404a87950 */ /* 0x005fea0003c3ffff */
.L_x_12:
[----:B------:R-:W-:-:S00]  /*1960*/  BRA `(.L_x_12) ;  /* 0xfffffffc00fc7947 */ /* 0x000fc0000383ffff */
[----:B------:R-:W-:-:S00]  /*1970*/  NOP ;  /* 0x0000000000007918 */ /* 0x000fc00000000000 */
        /* <DEDUP_REMOVED lines=8> */
.L_x_13:


//--------------------- .nv.shared.reserved.0     --------------------------
	.section	.nv.shared.reserved.0,"aw",@nobits
	.weak		__nv_reservedSMEM_offset_0_alias
	.size		__nv_reservedSMEM_offset_0_alias, 0, 64
	.other		__nv_reservedSMEM_offset_0_alias,@"STO_CUDA_RESERVED_SHARED STV_DEFAULT"
__nv_reservedSMEM_offset_0_alias:
	.zero		0
	.zero		64


//--------------------- .nv.constant0._Z15imageBlurKernelPhS_iii --------------------------
	.section	.nv.constant0._Z15imageBlurKernelPhS_iii,"a",@progbits
	.sectionflags	@""
	.align	4
.nv.constant0._Z15imageBlurKernelPhS_iii:
	.zero		924


//--------------------- SYMBOLS --------------------------

	.type		.nv.reservedSmem.offset0,@object
	.size		.nv.reservedSmem.offset0,0x4
